	.target	sm_90a

	.elftype	@"ET_EXEC"


//--------------------- .note.nv.tkinfo           --------------------------
	.section	.note.nv.tkinfo,"",@"SHT_NOTE"
	.sectionflags	@"SHF_NOTE_NV_TKINFO"
	.tkinfo
        /*0018*/ 	.word	0x00000002
        /*0030*/ 	.string	""
        /*0030*/ 	.string	"ptxas"
        /*0030*/ 	.string	"Cuda compilation tools, release 13.0, V13.0.88"
        /*0030*/ 	.string	"Build cuda_13.0.r13.0/compiler.36424714_0"
        /*0030*/ 	.string	"-arch sm_90a -m 64 "



//--------------------- .note.nv.cuinfo           --------------------------
	.section	.note.nv.cuinfo,"",@"SHT_NOTE"
	.sectionflags	@"SHF_NOTE_NV_CUINFO"
        /*0018*/ 	.short	0x0002
        /*001a*/ 	.short	0x005a
        /*001c*/ 	.short	0x0082
	.zero		2


//--------------------- .nv.info                  --------------------------
	.section	.nv.info,"",@"SHT_CUDA_INFO"
	.align	4


	//----- nvinfo : EIATTR_REGCOUNT
	.align		4
        /*0000*/ 	.byte	0x04, 0x2f
        /*0002*/ 	.short	(.L_15 - .L_14)
	.align		4
.L_14:
        /*0004*/ 	.word	index@(_ZN7cutlass13device_kernelINS_4gemm6kernel13GemmUniversalIN4cute5tupleIJiiiiEEENS1_10collective13CollectiveMmaINS1_34MainloopSm90TmaGmmaWarpSpecializedILi12ENS5_IJNS4_1CILi1EEESB_SB_EEENS1_32KernelTmaWarpSpecializedPingpongEEENS5_IJNSA_ILi64EEENSA_ILi8EEENSA_ILi128EEEEEENS_10bfloat16_tENS5_IJlSB_lEEESJ_SK_NS4_8TiledMMAINS4_8MMA_AtomIJNS4_4SM904GMMA26MMA_64x8x16_F32BF16BF16_SSILNSO_5MajorE0ELSQ_0ELNSO_7ScaleInE1ELSR_1EEEEEENS4_6LayoutISC_NS5_IJNSA_ILi0EEESV_SV_EEEEENS5_IJNS4_10UnderscoreESY_SY_EEEEENS4_13SM90_TMA_LOADENS4_14ComposedLayoutINS4_7SwizzleILi3ELi4ELi3EEENS4_18smem_ptr_flag_bitsILi16EEENSU_INS5_IJSG_SF_EEENS5_IJSF_SB_EEEEEEEvNS4_8identityES11_S1A_vS1B_EENS_8epilogue10collective6detail29Sm90TmaWarpSpecializedAdapterINS1E_15DefaultEpilogueISJ_SK_SK_NS1D_6thread17LinearCombinationISJ_Li1EffLNS1I_9ScaleType4KindE0ELNS_15FloatRoundStyleE2ESJ_EENS1_15EpilogueDefaultEEEEEvvEEEEvNT_6ParamsE)
        /*0008*/ 	.word	0x000000a8


	//----- nvinfo : EIATTR_FRAME_SIZE
	.align		4
.L_15:
        /*000c*/ 	.byte	0x04, 0x11
        /*000e*/ 	.short	(.L_17 - .L_16)
	.align		4
.L_16:
        /*0010*/ 	.word	index@(_ZN7cutlass13device_kernelINS_4gemm6kernel13GemmUniversalIN4cute5tupleIJiiiiEEENS1_10collective13CollectiveMmaINS1_34MainloopSm90TmaGmmaWarpSpecializedILi12ENS5_IJNS4_1CILi1EEESB_SB_EEENS1_32KernelTmaWarpSpecializedPingpongEEENS5_IJNSA_ILi64EEENSA_ILi8EEENSA_ILi128EEEEEENS_10bfloat16_tENS5_IJlSB_lEEESJ_SK_NS4_8TiledMMAINS4_8MMA_AtomIJNS4_4SM904GMMA26MMA_64x8x16_F32BF16BF16_SSILNSO_5MajorE0ELSQ_0ELNSO_7ScaleInE1ELSR_1EEEEEENS4_6LayoutISC_NS5_IJNSA_ILi0EEESV_SV_EEEEENS5_IJNS4_10UnderscoreESY_SY_EEEEENS4_13SM90_TMA_LOADENS4_14ComposedLayoutINS4_7SwizzleILi3ELi4ELi3EEENS4_18smem_ptr_flag_bitsILi16EEENSU_INS5_IJSG_SF_EEENS5_IJSF_SB_EEEEEEEvNS4_8identityES11_S1A_vS1B_EENS_8epilogue10collective6detail29Sm90TmaWarpSpecializedAdapterINS1E_15DefaultEpilogueISJ_SK_SK_NS1D_6thread17LinearCombinationISJ_Li1EffLNS1I_9ScaleType4KindE0ELNS_15FloatRoundStyleE2ESJ_EENS1_15EpilogueDefaultEEEEEvvEEEEvNT_6ParamsE)
        /*0014*/ 	.word	0x00000000


	//----- nvinfo : EIATTR_MIN_STACK_SIZE
	.align		4
.L_17:
        /*0018*/ 	.byte	0x04, 0x12
        /*001a*/ 	.short	(.L_19 - .L_18)
	.align		4
.L_18:
        /*001c*/ 	.word	index@(_ZN7cutlass13device_kernelINS_4gemm6kernel13GemmUniversalIN4cute5tupleIJiiiiEEENS1_10collective13CollectiveMmaINS1_34MainloopSm90TmaGmmaWarpSpecializedILi12ENS5_IJNS4_1CILi1EEESB_SB_EEENS1_32KernelTmaWarpSpecializedPingpongEEENS5_IJNSA_ILi64EEENSA_ILi8EEENSA_ILi128EEEEEENS_10bfloat16_tENS5_IJlSB_lEEESJ_SK_NS4_8TiledMMAINS4_8MMA_AtomIJNS4_4SM904GMMA26MMA_64x8x16_F32BF16BF16_SSILNSO_5MajorE0ELSQ_0ELNSO_7ScaleInE1ELSR_1EEEEEENS4_6LayoutISC_NS5_IJNSA_ILi0EEESV_SV_EEEEENS5_IJNS4_10UnderscoreESY_SY_EEEEENS4_13SM90_TMA_LOADENS4_14ComposedLayoutINS4_7SwizzleILi3ELi4ELi3EEENS4_18smem_ptr_flag_bitsILi16EEENSU_INS5_IJSG_SF_EEENS5_IJSF_SB_EEEEEEEvNS4_8identityES11_S1A_vS1B_EENS_8epilogue10collective6detail29Sm90TmaWarpSpecializedAdapterINS1E_15DefaultEpilogueISJ_SK_SK_NS1D_6thread17LinearCombinationISJ_Li1EffLNS1I_9ScaleType4KindE0ELNS_15FloatRoundStyleE2ESJ_EENS1_15EpilogueDefaultEEEEEvvEEEEvNT_6ParamsE)
        /*0020*/ 	.word	0x00000000
.L_19:


//--------------------- .nv.compat                --------------------------
	.section	.nv.compat,"",@"SHT_CUDA_COMPAT_INFO"
	.align	4
        /*0000*/ 	.byte	0x02, 0x09, 0x01, 0x00, 0x02, 0x02, 0x04, 0x00, 0x02, 0x05, 0x05, 0x00, 0x03, 0x07, 0x01, 0x01
        /*0010*/ 	.byte	0x02, 0x03, 0x01, 0x00, 0x02, 0x06, 0x01, 0x00, 0x04, 0x0b, 0x08, 0x00, 0x00, 0x00, 0x00, 0x00
        /*0020*/ 	.byte	0x00, 0x00, 0x00, 0x00


//--------------------- .nv.info._ZN7cutlass13device_kernelINS_4gemm6kernel13GemmUniversalIN4cute5tupleIJiiiiEEENS1_10collective13CollectiveMmaINS1_34MainloopSm90TmaGmmaWarpSpecializedILi12ENS5_IJNS4_1CILi1EEESB_SB_EEENS1_32KernelTmaWarpSpecializedPingpongEEENS5_IJNSA_ILi64EEENSA_ILi8EEENSA_ILi128EEEEEENS_10bfloat16_tENS5_IJlSB_lEEESJ_SK_NS4_8TiledMMAINS4_8MMA_AtomIJNS4_4SM904GMMA26MMA_64x8x16_F32BF16BF16_SSILNSO_5MajorE0ELSQ_0ELNSO_7ScaleInE1ELSR_1EEEEEENS4_6LayoutISC_NS5_IJNSA_ILi0EEESV_SV_EEEEENS5_IJNS4_10UnderscoreESY_SY_EEEEENS4_13SM90_TMA_LOADENS4_14ComposedLayoutINS4_7SwizzleILi3ELi4ELi3EEENS4_18smem_ptr_flag_bitsILi16EEENSU_INS5_IJSG_SF_EEENS5_IJSF_SB_EEEEEEEvNS4_8identityES11_S1A_vS1B_EENS_8epilogue10collective6detail29Sm90TmaWarpSpecializedAdapterINS1E_15DefaultEpilogueISJ_SK_SK_NS1D_6thread17LinearCombinationISJ_Li1EffLNS1I_9ScaleType4KindE0ELNS_15FloatRoundStyleE2ESJ_EENS1_15EpilogueDefaultEEEEEvvEEEEvNT_6ParamsE --------------------------
	.section	.nv.info._ZN7cutlass13device_kernelINS_4gemm6kernel13GemmUniversalIN4cute5tupleIJiiiiEEENS1_10collective13CollectiveMmaINS1_34MainloopSm90TmaGmmaWarpSpecializedILi12ENS5_IJNS4_1CILi1EEESB_SB_EEENS1_32KernelTmaWarpSpecializedPingpongEEENS5_IJNSA_ILi64EEENSA_ILi8EEENSA_ILi128EEEEEENS_10bfloat16_tENS5_IJlSB_lEEESJ_SK_NS4_8TiledMMAINS4_8MMA_AtomIJNS4_4SM904GMMA26MMA_64x8x16_F32BF16BF16_SSILNSO_5MajorE0ELSQ_0ELNSO_7ScaleInE1ELSR_1EEEEEENS4_6LayoutISC_NS5_IJNSA_ILi0EEESV_SV_EEEEENS5_IJNS4_10UnderscoreESY_SY_EEEEENS4_13SM90_TMA_LOADENS4_14ComposedLayoutINS4_7SwizzleILi3ELi4ELi3EEENS4_18smem_ptr_flag_bitsILi16EEENSU_INS5_IJSG_SF_EEENS5_IJSF_SB_EEEEEEEvNS4_8identityES11_S1A_vS1B_EENS_8epilogue10collective6detail29Sm90TmaWarpSpecializedAdapterINS1E_15DefaultEpilogueISJ_SK_SK_NS1D_6thread17LinearCombinationISJ_Li1EffLNS1I_9ScaleType4KindE0ELNS_15FloatRoundStyleE2ESJ_EENS1_15EpilogueDefaultEEEEEvvEEEEvNT_6ParamsE,"",@"SHT_CUDA_INFO"
	.sectionflags	@""
	.align	4


	//----- nvinfo : EIATTR_CUDA_API_VERSION
	.align		4
        /*0000*/ 	.byte	0x04, 0x37
        /*0002*/ 	.short	(.L_21 - .L_20)
.L_20:
        /*0004*/ 	.word	0x00000082


	//----- nvinfo : EIATTR_KPARAM_INFO
	.align		4
.L_21:
        /*0008*/ 	.byte	0x04, 0x17
        /*000a*/ 	.short	(.L_23 - .L_22)
.L_22:
        /*000c*/ 	.word	0x00000000
        /*0010*/ 	.short	0x0000
        /*0012*/ 	.short	0x0070
        /*0014*/ 	.byte	0x00, 0xf0, 0x01, 0x10


	//----- nvinfo : EIATTR_SPARSE_MMA_MASK
	.align		4
.L_23:
        /*0018*/ 	.byte	0x03, 0x50
        /*001a*/ 	.short	0x0000


	//----- nvinfo : EIATTR_MAXREG_COUNT
	.align		4
        /*001c*/ 	.byte	0x03, 0x1b
        /*001e*/ 	.short	0x00a8


	//----- nvinfo : EIATTR_NUM_BARRIERS
	.align		4
        /*0020*/ 	.byte	0x02, 0x4c
        /*0022*/ 	.byte	0x01
	.zero		1


	//----- nvinfo : EIATTR_EXTERNS
	.align		4
        /*0024*/ 	.byte	0x04, 0x0f
        /*0026*/ 	.short	(.L_25 - .L_24)


	//   ....[0]....
	.align		4
.L_24:
        /*0028*/ 	.word	index@(__assertfail)


	//----- nvinfo : EIATTR_MERCURY_ISA_VERSION
	.align		4
.L_25:
        /*002c*/ 	.byte	0x03, 0x5f
        /*002e*/ 	.short	0x0101


	//----- nvinfo : EIATTR_INT_WARP_WIDE_INSTR_OFFSETS
	.align		4
        /*0030*/ 	.byte	0x04, 0x31
        /*0032*/ 	.short	(.L_27 - .L_26)


	//   ....[0]....
.L_26:
        /*0034*/ 	.word	0x00000510


	//   ....[1]....
        /*0038*/ 	.word	0x00000530


	//   ....[2]....
        /*003c*/ 	.word	0x000005b0


	//   ....[3]....
        /*0040*/ 	.word	0x000005c0


	//   ....[4]....
        /*0044*/ 	.word	0x000005d0


	//   ....[5]....
        /*0048*/ 	.word	0x000005f0


	//   ....[6]....
        /*004c*/ 	.word	0x00000680


	//   ....[7]....
        /*0050*/ 	.word	0x000006a0


	//----- nvinfo : EIATTR_COOP_GROUP_MASK_REGIDS
	.align		4
.L_27:
        /*0054*/ 	.byte	0x04, 0x29
        /*0056*/ 	.short	(.L_29 - .L_28)


	//   ....[0]....
.L_28:
        /*0058*/ 	.word	0xffffffff


	//   ....[1]....
        /*005c*/ 	.word	0xffffffff


	//   ....[2]....
        /*0060*/ 	.word	0xffffffff


	//   ....[3]....
        /*0064*/ 	.word	0xffffffff


	//   ....[4]....
        /*0068*/ 	.word	0xffffffff


	//   ....[5]....
        /*006c*/ 	.word	0xffffffff


	//----- nvinfo : EIATTR_COOP_GROUP_INSTR_OFFSETS
	.align		4
.L_29:
        /*0070*/ 	.byte	0x04, 0x28
        /*0072*/ 	.short	(.L_31 - .L_30)


	//   ....[0]....
.L_30:
        /*0074*/ 	.word	0x00000060


	//   ....[1]....
        /*0078*/ 	.word	0x00000070


	//   ....[2]....
        /*007c*/ 	.word	0x00000130


	//   ....[3]....
        /*0080*/ 	.word	0x000003f0


	//   ....[4]....
        /*0084*/ 	.word	0x00000430


	//   ....[5]....
        /*0088*/ 	.word	0x00000470


	//----- nvinfo : EIATTR_REG_RECONFIG
	.align		4
.L_31:
        /*008c*/ 	.byte	0x01, 0x54
	.zero		2


	//----- nvinfo : EIATTR_SYSCALL_OFFSETS
	.align		4
        /*0090*/ 	.byte	0x04, 0x46
        /*0092*/ 	.short	(.L_33 - .L_32)


	//   ....[0]....
.L_32:
        /*0094*/ 	.word	0x00001740


	//----- nvinfo : EIATTR_MBARRIER_INSTR_OFFSETS
	.align		4
.L_33:
        /*0098*/ 	.byte	0x04, 0x39
        /*009a*/ 	.short	(.L_35 - .L_34)


	//   ....[0]....
.L_34:
        /*009c*/ 	.word	0x00000250
        /*00a0*/ 	.word	0x000000ff
        /*00a4*/ 	.word	0x00000000
        /*00a8*/ 	.short	0x0100
        /*00aa*/ 	.byte	0x08
	.zero		1


	//   ....[1]....
        /*00ac*/ 	.word	0x00000260
        /*00b0*/ 	.word	0x000000ff
        /*00b4*/ 	.word	0x00000060
        /*00b8*/ 	.short	0x0100
        /*00ba*/ 	.byte	0x08
	.zero		1


	//   ....[2]....
        /*00bc*/ 	.word	0x00000270
        /*00c0*/ 	.word	0x000000ff
        /*00c4*/ 	.word	0x00000008
        /*00c8*/ 	.short	0x0100
        /*00ca*/ 	.byte	0x08
	.zero		1


	//   ....[3]....
        /*00cc*/ 	.word	0x00000280
        /*00d0*/ 	.word	0x000000ff
        /*00d4*/ 	.word	0x00000068
        /*00d8*/ 	.short	0x0100
        /*00da*/ 	.byte	0x08
	.zero		1


	//   ....[4]....
        /*00dc*/ 	.word	0x00000290
        /*00e0*/ 	.word	0x000000ff
        /*00e4*/ 	.word	0x00000010
        /*00e8*/ 	.short	0x0100
        /*00ea*/ 	.byte	0x08
	.zero		1


	//   ....[5]....
        /*00ec*/ 	.word	0x000002a0
        /*00f0*/ 	.word	0x000000ff
        /*00f4*/ 	.word	0x00000070
        /*00f8*/ 	.short	0x0100
        /*00fa*/ 	.byte	0x08
	.zero		1


	//   ....[6]....
        /*00fc*/ 	.word	0x000002b0
        /*0100*/ 	.word	0x000000ff
        /*0104*/ 	.word	0x00000018
        /*0108*/ 	.short	0x0100
        /*010a*/ 	.byte	0x08
	.zero		1


	//   ....[7]....
        /*010c*/ 	.word	0x000002c0
        /*0110*/ 	.word	0x000000ff
        /*0114*/ 	.word	0x00000078
        /*0118*/ 	.short	0x0100
        /*011a*/ 	.byte	0x08
	.zero		1


	//   ....[8]....
        /*011c*/ 	.word	0x000002d0
        /*0120*/ 	.word	0x000000ff
        /*0124*/ 	.word	0x00000020
        /*0128*/ 	.short	0x0100
        /*012a*/ 	.byte	0x08
	.zero		1


	//   ....[9]....
        /*012c*/ 	.word	0x000002e0
        /*0130*/ 	.word	0x000000ff
        /*0134*/ 	.word	0x00000080
        /*0138*/ 	.short	0x0100
        /*013a*/ 	.byte	0x08
	.zero		1


	//   ....[10]....
        /*013c*/ 	.word	0x000002f0
        /*0140*/ 	.word	0x000000ff
        /*0144*/ 	.word	0x00000028
        /*0148*/ 	.short	0x0100
        /*014a*/ 	.byte	0x08
	.zero		1


	//   ....[11]....
        /*014c*/ 	.word	0x00000300
        /*0150*/ 	.word	0x000000ff
        /*0154*/ 	.word	0x00000088
        /*0158*/ 	.short	0x0100
        /*015a*/ 	.byte	0x08
	.zero		1


	//   ....[12]....
        /*015c*/ 	.word	0x00000310
        /*0160*/ 	.word	0x000000ff
        /*0164*/ 	.word	0x00000030
        /*0168*/ 	.short	0x0100
        /*016a*/ 	.byte	0x08
	.zero		1


	//   ....[13]....
        /*016c*/ 	.word	0x00000320
        /*0170*/ 	.word	0x000000ff
        /*0174*/ 	.word	0x00000090
        /*0178*/ 	.short	0x0100
        /*017a*/ 	.byte	0x08
	.zero		1


	//   ....[14]....
        /*017c*/ 	.word	0x00000330
        /*0180*/ 	.word	0x000000ff
        /*0184*/ 	.word	0x00000038
        /*0188*/ 	.short	0x0100
        /*018a*/ 	.byte	0x08
	.zero		1


	//   ....[15]....
        /*018c*/ 	.word	0x00000340
        /*0190*/ 	.word	0x000000ff
        /*0194*/ 	.word	0x00000098
        /*0198*/ 	.short	0x0100
        /*019a*/ 	.byte	0x08
	.zero		1


	//   ....[16]....
        /*019c*/ 	.word	0x00000350
        /*01a0*/ 	.word	0x000000ff
        /*01a4*/ 	.word	0x00000040
        /*01a8*/ 	.short	0x0100
        /*01aa*/ 	.byte	0x08
	.zero		1


	//   ....[17]....
        /*01ac*/ 	.word	0x00000360
        /*01b0*/ 	.word	0x000000ff
        /*01b4*/ 	.word	0x000000a0
        /*01b8*/ 	.short	0x0100
        /*01ba*/ 	.byte	0x08
	.zero		1


	//   ....[18]....
        /*01bc*/ 	.word	0x00000370
        /*01c0*/ 	.word	0x000000ff
        /*01c4*/ 	.word	0x00000048
        /*01c8*/ 	.short	0x0100
        /*01ca*/ 	.byte	0x08
	.zero		1


	//   ....[19]....
        /*01cc*/ 	.word	0x00000380
        /*01d0*/ 	.word	0x000000ff
        /*01d4*/ 	.word	0x000000a8
        /*01d8*/ 	.short	0x0100
        /*01da*/ 	.byte	0x08
	.zero		1


	//   ....[20]....
        /*01dc*/ 	.word	0x00000390
        /*01e0*/ 	.word	0x000000ff
        /*01e4*/ 	.word	0x00000050
        /*01e8*/ 	.short	0x0100
        /*01ea*/ 	.byte	0x08
	.zero		1


	//   ....[21]....
        /*01ec*/ 	.word	0x000003a0
        /*01f0*/ 	.word	0x000000ff
        /*01f4*/ 	.word	0x000000b0
        /*01f8*/ 	.short	0x0100
        /*01fa*/ 	.byte	0x08
	.zero		1


	//   ....[22]....
        /*01fc*/ 	.word	0x000003b0
        /*0200*/ 	.word	0x000000ff
        /*0204*/ 	.word	0x00000058
        /*0208*/ 	.short	0x0100
        /*020a*/ 	.byte	0x08
	.zero		1


	//   ....[23]....
        /*020c*/ 	.word	0x000003c0
        /*0210*/ 	.word	0x000000ff
        /*0214*/ 	.word	0x000000b8
        /*0218*/ 	.short	0x0100
        /*021a*/ 	.byte	0x08
	.zero		1


	//   ....[24]....
        /*021c*/ 	.word	0x000006e0
        /*0220*/ 	.word	0x000000ff
        /*0224*/ 	.word	0x000000f0
        /*0228*/ 	.short	0x0100
        /*022a*/ 	.byte	0x08
	.zero		1


	//   ....[25]....
        /*022c*/ 	.word	0x00000750
        /*0230*/ 	.word	0x000000ff
        /*0234*/ 	.word	0x000000f8
        /*0238*/ 	.short	0x0100
        /*023a*/ 	.byte	0x08
	.zero		1


	//   ....[26]....
        /*023c*/ 	.word	0x00000770
        /*0240*/ 	.word	0x000000ff
        /*0244*/ 	.word	0x000000d0
        /*0248*/ 	.short	0x0100
        /*024a*/ 	.byte	0x09
	.zero		1


	//   ....[27]....
        /*024c*/ 	.word	0x00000780
        /*0250*/ 	.word	0x000000ff
        /*0254*/ 	.word	0x000000d8
        /*0258*/ 	.short	0x0100
        /*025a*/ 	.byte	0x09
	.zero		1


	//   ....[28]....
        /*025c*/ 	.word	0x00000790
        /*0260*/ 	.word	0x000000ff
        /*0264*/ 	.word	0x000000e0
        /*0268*/ 	.short	0x0100
        /*026a*/ 	.byte	0x09
	.zero		1


	//   ....[29]....
        /*026c*/ 	.word	0x000007a0
        /*0270*/ 	.word	0x000000ff
        /*0274*/ 	.word	0x000000e8
        /*0278*/ 	.short	0x0100
        /*027a*/ 	.byte	0x09
	.zero		1


	//   ....[30]....
        /*027c*/ 	.word	0x00001620
        /*0280*/ 	.word	0x000000ff
        /*0284*/ 	.word	0xfffffff8
        /*0288*/ 	.short	0x010a
        /*028a*/ 	.byte	0x2d
	.zero		1


	//   ....[31]....
        /*028c*/ 	.word	0x000017c0
        /*0290*/ 	.word	0x00000003
        /*0294*/ 	.word	0x00000000
        /*0298*/ 	.short	0x010a
        /*029a*/ 	.byte	0x3f
	.zero		1


	//   ....[32]....
        /*029c*/ 	.word	0x00001800
        /*02a0*/ 	.word	0x00000003
        /*02a4*/ 	.word	0x00000000
        /*02a8*/ 	.short	0x010a
        /*02aa*/ 	.byte	0x3f
	.zero		1


	//   ....[33]....
        /*02ac*/ 	.word	0x00001cc0
        /*02b0*/ 	.word	0x000000ff
        /*02b4*/ 	.word	0x00000000
        /*02b8*/ 	.short	0x010a
        /*02ba*/ 	.byte	0x04
	.zero		1


	//   ....[34]....
        /*02bc*/ 	.word	0x00001d00
        /*02c0*/ 	.word	0x000000ff
        /*02c4*/ 	.word	0x00000000
        /*02c8*/ 	.short	0x010a
        /*02ca*/ 	.byte	0x04
	.zero		1


	//   ....[35]....
        /*02cc*/ 	.word	0x00002120
        /*02d0*/ 	.word	0x000000ff
        /*02d4*/ 	.word	0x00000000
        /*02d8*/ 	.short	0x0101
        /*02da*/ 	.byte	0x04
	.zero		1


	//   ....[36]....
        /*02dc*/ 	.word	0x00002220
        /*02e0*/ 	.word	0x00000002
        /*02e4*/ 	.word	0x00000000
        /*02e8*/ 	.short	0x0101
        /*02ea*/ 	.byte	0x2b
	.zero		1


	//   ....[37]....
        /*02ec*/ 	.word	0x000022f0
        /*02f0*/ 	.word	0x000000ff
        /*02f4*/ 	.word	0x00000000
        /*02f8*/ 	.short	0x0101
        /*02fa*/ 	.byte	0x06
	.zero		1


	//   ....[38]....
        /*02fc*/ 	.word	0x000023a0
        /*0300*/ 	.word	0x000000ff
        /*0304*/ 	.word	0x00000008
        /*0308*/ 	.short	0x010a
        /*030a*/ 	.byte	0x2d
	.zero		1


	//   ....[39]....
        /*030c*/ 	.word	0x00002cd0
        /*0310*/ 	.word	0x00000000
        /*0314*/ 	.word	0x00000000
        /*0318*/ 	.short	0x0101
        /*031a*/ 	.byte	0x2b
	.zero		1


	//   ....[40]....
        /*031c*/ 	.word	0x00003670
        /*0320*/ 	.word	0x0000000d
        /*0324*/ 	.word	0x00000060
        /*0328*/ 	.short	0x010a
        /*032a*/ 	.byte	0x3f
	.zero		1


	//   ....[41]....
        /*032c*/ 	.word	0x00003ad0
        /*0330*/ 	.word	0x00000006
        /*0334*/ 	.word	0x000000f8
        /*0338*/ 	.short	0x0101
        /*033a*/ 	.byte	0x3f
	.zero		1


	//   ....[42]....
        /*033c*/ 	.word	0x00004220
        /*0340*/ 	.word	0x00000007
        /*0344*/ 	.word	0x00000000
        /*0348*/ 	.short	0x010a
        /*034a*/ 	.byte	0x3f
	.zero		1


	//   ....[43]....
        /*034c*/ 	.word	0x000042a0
        /*0350*/ 	.word	0x00000009
        /*0354*/ 	.word	0x00000000
        /*0358*/ 	.short	0x010a
        /*035a*/ 	.byte	0x3f
	.zero		1


	//   ....[44]....
        /*035c*/ 	.word	0x00004330
        /*0360*/ 	.word	0x00000006
        /*0364*/ 	.word	0x00000000
        /*0368*/ 	.short	0x010a
        /*036a*/ 	.byte	0x3f
	.zero		1


	//   ....[45]....
        /*036c*/ 	.word	0x000043c0
        /*0370*/ 	.word	0x00000009
        /*0374*/ 	.word	0x00000000
        /*0378*/ 	.short	0x010a
        /*037a*/ 	.byte	0x3f
	.zero		1


	//   ....[46]....
        /*037c*/ 	.word	0x00004450
        /*0380*/ 	.word	0x00000006
        /*0384*/ 	.word	0x00000000
        /*0388*/ 	.short	0x010a
        /*038a*/ 	.byte	0x3f
	.zero		1


	//   ....[47]....
        /*038c*/ 	.word	0x000044e0
        /*0390*/ 	.word	0x00000009
        /*0394*/ 	.word	0x00000000
        /*0398*/ 	.short	0x010a
        /*039a*/ 	.byte	0x3f
	.zero		1


	//   ....[48]....
        /*039c*/ 	.word	0x00004570
        /*03a0*/ 	.word	0x00000006
        /*03a4*/ 	.word	0x00000000
        /*03a8*/ 	.short	0x010a
        /*03aa*/ 	.byte	0x3f
	.zero		1


	//   ....[49]....
        /*03ac*/ 	.word	0x00004600
        /*03b0*/ 	.word	0x00000009
        /*03b4*/ 	.word	0x00000000
        /*03b8*/ 	.short	0x010a
        /*03ba*/ 	.byte	0x3f
	.zero		1


	//   ....[50]....
        /*03bc*/ 	.word	0x00004690
        /*03c0*/ 	.word	0x00000006
        /*03c4*/ 	.word	0x00000000
        /*03c8*/ 	.short	0x010a
        /*03ca*/ 	.byte	0x3f
	.zero		1


	//   ....[51]....
        /*03cc*/ 	.word	0x00004720
        /*03d0*/ 	.word	0x00000009
        /*03d4*/ 	.word	0x00000000
        /*03d8*/ 	.short	0x010a
        /*03da*/ 	.byte	0x3f
	.zero		1


	//   ....[52]....
        /*03dc*/ 	.word	0x000047b0
        /*03e0*/ 	.word	0x00000006
        /*03e4*/ 	.word	0x00000000
        /*03e8*/ 	.short	0x010a
        /*03ea*/ 	.byte	0x3f
	.zero		1


	//   ....[53]....
        /*03ec*/ 	.word	0x00004840
        /*03f0*/ 	.word	0x00000003
        /*03f4*/ 	.word	0x00000000
        /*03f8*/ 	.short	0x010a
        /*03fa*/ 	.byte	0x3f
	.zero		1


	//   ....[54]....
        /*03fc*/ 	.word	0x000048b0
        /*0400*/ 	.word	0x00000003
        /*0404*/ 	.word	0xfffffff8
        /*0408*/ 	.short	0x010a
        /*040a*/ 	.byte	0x3f
	.zero		1


	//   ....[55]....
        /*040c*/ 	.word	0x00004900
        /*0410*/ 	.word	0x00000003
        /*0414*/ 	.word	0x00000000
        /*0418*/ 	.short	0x010a
        /*041a*/ 	.byte	0x3f
	.zero		1


	//   ....[56]....
        /*041c*/ 	.word	0x00004960
        /*0420*/ 	.word	0x00000003
        /*0424*/ 	.word	0x00000000
        /*0428*/ 	.short	0x010a
        /*042a*/ 	.byte	0x3f
	.zero		1


	//   ....[57]....
        /*042c*/ 	.word	0x000049c0
        /*0430*/ 	.word	0x00000003
        /*0434*/ 	.word	0x00000008
        /*0438*/ 	.short	0x010a
        /*043a*/ 	.byte	0x3f
	.zero		1


	//   ....[58]....
        /*043c*/ 	.word	0x00004aa0
        /*0440*/ 	.word	0x0000000d
        /*0444*/ 	.word	0x00000060
        /*0448*/ 	.short	0x010a
        /*044a*/ 	.byte	0x3f
	.zero		1


	//   ....[59]....
        /*044c*/ 	.word	0x00004b80
        /*0450*/ 	.word	0x00000007
        /*0454*/ 	.word	0x00000000
        /*0458*/ 	.short	0x010a
        /*045a*/ 	.byte	0x3f
	.zero		1


	//   ....[60]....
        /*045c*/ 	.word	0x00004bd0
        /*0460*/ 	.word	0x00000009
        /*0464*/ 	.word	0x00000000
        /*0468*/ 	.short	0x010a
        /*046a*/ 	.byte	0x3f
	.zero		1


	//   ....[61]....
        /*046c*/ 	.word	0x00004c20
        /*0470*/ 	.word	0x00000006
        /*0474*/ 	.word	0x00000000
        /*0478*/ 	.short	0x010a
        /*047a*/ 	.byte	0x3f
	.zero		1


	//   ....[62]....
        /*047c*/ 	.word	0x00004c70
        /*0480*/ 	.word	0x00000009
        /*0484*/ 	.word	0x00000000
        /*0488*/ 	.short	0x010a
        /*048a*/ 	.byte	0x3f
	.zero		1


	//   ....[63]....
        /*048c*/ 	.word	0x00004cc0
        /*0490*/ 	.word	0x00000006
        /*0494*/ 	.word	0x00000000
        /*0498*/ 	.short	0x010a
        /*049a*/ 	.byte	0x3f
	.zero		1


	//   ....[64]....
        /*049c*/ 	.word	0x00004d10
        /*04a0*/ 	.word	0x00000009
        /*04a4*/ 	.word	0x00000000
        /*04a8*/ 	.short	0x010a
        /*04aa*/ 	.byte	0x3f
	.zero		1


	//   ....[65]....
        /*04ac*/ 	.word	0x00004d60
        /*04b0*/ 	.word	0x00000006
        /*04b4*/ 	.word	0x00000000
        /*04b8*/ 	.short	0x010a
        /*04ba*/ 	.byte	0x3f
	.zero		1


	//   ....[66]....
        /*04bc*/ 	.word	0x00004db0
        /*04c0*/ 	.word	0x00000009
        /*04c4*/ 	.word	0x00000000
        /*04c8*/ 	.short	0x010a
        /*04ca*/ 	.byte	0x3f
	.zero		1


	//   ....[67]....
        /*04cc*/ 	.word	0x00004e00
        /*04d0*/ 	.word	0x00000006
        /*04d4*/ 	.word	0x00000000
        /*04d8*/ 	.short	0x010a
        /*04da*/ 	.byte	0x3f
	.zero		1


	//   ....[68]....
        /*04dc*/ 	.word	0x00004e50
        /*04e0*/ 	.word	0x00000009
        /*04e4*/ 	.word	0x00000000
        /*04e8*/ 	.short	0x010a
        /*04ea*/ 	.byte	0x3f
	.zero		1


	//   ....[69]....
        /*04ec*/ 	.word	0x00004ea0
        /*04f0*/ 	.word	0x00000006
        /*04f4*/ 	.word	0x00000000
        /*04f8*/ 	.short	0x010a
        /*04fa*/ 	.byte	0x3f
	.zero		1


	//----- nvinfo : EIATTR_NUM_MBARRIERS
	.align		4
.L_35:
        /*04fc*/ 	.byte	0x03, 0x38
        /*04fe*/ 	.short	0x001e


	//----- nvinfo : EIATTR_EXIT_INSTR_OFFSETS
	.align		4
        /*0500*/ 	.byte	0x04, 0x1c
        /*0502*/ 	.short	(.L_37 - .L_36)


	//   ....[0]....
.L_36:
        /*0504*/ 	.word	0x000012e0


	//   ....[1]....
        /*0508*/ 	.word	0x00001340


	//   ....[2]....
        /*050c*/ 	.word	0x00003370


	//   ....[3]....
        /*0510*/ 	.word	0x000033a0


	//   ....[4]....
        /*0514*/ 	.word	0x00004890


	//----- nvinfo : EIATTR_MAX_THREADS
	.align		4
.L_37:
        /*0518*/ 	.byte	0x04, 0x05
        /*051a*/ 	.short	(.L_39 - .L_38)
.L_38:
        /*051c*/ 	.word	0x00000180
        /*0520*/ 	.word	0x00000001
        /*0524*/ 	.word	0x00000001


	//----- nvinfo : EIATTR_CRS_STACK_SIZE
	.align		4
.L_39:
        /*0528*/ 	.byte	0x04, 0x1e
        /*052a*/ 	.short	(.L_41 - .L_40)
.L_40:
        /*052c*/ 	.word	0x00000000


	//----- nvinfo : EIATTR_CBANK_PARAM_SIZE
	.align		4
.L_41:
        /*0530*/ 	.byte	0x03, 0x19
        /*0532*/ 	.short	0x0470


	//----- nvinfo : EIATTR_PARAM_CBANK
	.align		4
        /*0534*/ 	.byte	0x04, 0x0a
        /*0536*/ 	.short	(.L_43 - .L_42)
	.align		4
.L_42:
        /*0538*/ 	.word	index@(.nv.constant0._ZN7cutlass13device_kernelINS_4gemm6kernel13GemmUniversalIN4cute5tupleIJiiiiEEENS1_10collective13CollectiveMmaINS1_34MainloopSm90TmaGmmaWarpSpecializedILi12ENS5_IJNS4_1CILi1EEESB_SB_EEENS1_32KernelTmaWarpSpecializedPingpongEEENS5_IJNSA_ILi64EEENSA_ILi8EEENSA_ILi128EEEEEENS_10bfloat16_tENS5_IJlSB_lEEESJ_SK_NS4_8TiledMMAINS4_8MMA_AtomIJNS4_4SM904GMMA26MMA_64x8x16_F32BF16BF16_SSILNSO_5MajorE0ELSQ_0ELNSO_7ScaleInE1ELSR_1EEEEEENS4_6LayoutISC_NS5_IJNSA_ILi0EEESV_SV_EEEEENS5_IJNS4_10UnderscoreESY_SY_EEEEENS4_13SM90_TMA_LOADENS4_14ComposedLayoutINS4_7SwizzleILi3ELi4ELi3EEENS4_18smem_ptr_flag_bitsILi16EEENSU_INS5_IJSG_SF_EEENS5_IJSF_SB_EEEEEEEvNS4_8identityES11_S1A_vS1B_EENS_8epilogue10collective6detail29Sm90TmaWarpSpecializedAdapterINS1E_15DefaultEpilogueISJ_SK_SK_NS1D_6thread17LinearCombinationISJ_Li1EffLNS1I_9ScaleType4KindE0ELNS_15FloatRoundStyleE2ESJ_EENS1_15EpilogueDefaultEEEEEvvEEEEvNT_6ParamsE)
        /*053c*/ 	.short	0x0210
        /*053e*/ 	.short	0x0470


	//----- nvinfo : EIATTR_SW_WAR
	.align		4
.L_43:
        /*0540*/ 	.byte	0x04, 0x36
        /*0542*/ 	.short	(.L_45 - .L_44)
.L_44:
        /*0544*/ 	.word	0x00000008
.L_45:


//--------------------- .nv.callgraph             --------------------------
	.section	.nv.callgraph,"",@"SHT_CUDA_CALLGRAPH"
	.align	4
	.sectionentsize	8
	.align		4
        /*0000*/ 	.word	0x00000000
	.align		4
        /*0004*/ 	.word	0xffffffff
	.align		4
        /*0008*/ 	.word	index@(_ZN7cutlass13device_kernelINS_4gemm6kernel13GemmUniversalIN4cute5tupleIJiiiiEEENS1_10collective13CollectiveMmaINS1_34MainloopSm90TmaGmmaWarpSpecializedILi12ENS5_IJNS4_1CILi1EEESB_SB_EEENS1_32KernelTmaWarpSpecializedPingpongEEENS5_IJNSA_ILi64EEENSA_ILi8EEENSA_ILi128EEEEEENS_10bfloat16_tENS5_IJlSB_lEEESJ_SK_NS4_8TiledMMAINS4_8MMA_AtomIJNS4_4SM904GMMA26MMA_64x8x16_F32BF16BF16_SSILNSO_5MajorE0ELSQ_0ELNSO_7ScaleInE1ELSR_1EEEEEENS4_6LayoutISC_NS5_IJNSA_ILi0EEESV_SV_EEEEENS5_IJNS4_10UnderscoreESY_SY_EEEEENS4_13SM90_TMA_LOADENS4_14ComposedLayoutINS4_7SwizzleILi3ELi4ELi3EEENS4_18smem_ptr_flag_bitsILi16EEENSU_INS5_IJSG_SF_EEENS5_IJSF_SB_EEEEEEEvNS4_8identityES11_S1A_vS1B_EENS_8epilogue10collective6detail29Sm90TmaWarpSpecializedAdapterINS1E_15DefaultEpilogueISJ_SK_SK_NS1D_6thread17LinearCombinationISJ_Li1EffLNS1I_9ScaleType4KindE0ELNS_15FloatRoundStyleE2ESJ_EENS1_15EpilogueDefaultEEEEEvvEEEEvNT_6ParamsE)
	.align		4
        /*000c*/ 	.word	index@(__assertfail)
	.align		4
        /*0010*/ 	.word	0x00000000
	.align		4
        /*0014*/ 	.word	0xfffffffe
	.align		4
        /*0018*/ 	.word	0x00000000
	.align		4
        /*001c*/ 	.word	0xfffffffd
	.align		4
        /*0020*/ 	.word	0x00000000
	.align		4
        /*0024*/ 	.word	0xfffffffc


//--------------------- .nv.constant4             --------------------------
	.section	.nv.constant4,"a",@progbits
	.align	8
	.align		8
.nv.constant4:
        /*0000*/ 	.dword	__assertfail
	.align		8
        /*0008*/ 	.dword	__unnamed_1
	.align		8
        /*0010*/ 	.dword	_ZN39_INTERNAL_b88c3c1e_4_k_cu_be7fe4f3_40464cuda3std3__45__cpo5beginE
	.align		8
        /*0018*/ 	.dword	_ZN39_INTERNAL_b88c3c1e_4_k_cu_be7fe4f3_40464cuda3std3__45__cpo3endE
	.align		8
        /*0020*/ 	.dword	_ZN39_INTERNAL_b88c3c1e_4_k_cu_be7fe4f3_40464cuda3std3__45__cpo6cbeginE
	.align		8
        /*0028*/ 	.dword	_ZN39_INTERNAL_b88c3c1e_4_k_cu_be7fe4f3_40464cuda3std3__45__cpo4cendE
	.align		8
        /*0030*/ 	.dword	_ZN39_INTERNAL_b88c3c1e_4_k_cu_be7fe4f3_40464cuda3std3__441_GLOBAL__N__b88c3c1e_4_k_cu_be7fe4f3_40466ignoreE
	.align		8
        /*0038*/ 	.dword	_ZN39_INTERNAL_b88c3c1e_4_k_cu_be7fe4f3_40464cuda3std3__419piecewise_constructE
	.align		8
        /*0040*/ 	.dword	_ZN39_INTERNAL_b88c3c1e_4_k_cu_be7fe4f3_40464cuda3std3__48in_placeE
	.align		8
        /*0048*/ 	.dword	_ZN39_INTERNAL_b88c3c1e_4_k_cu_be7fe4f3_40464cuda3std6ranges3__45__cpo4swapE
	.align		8
        /*0050*/ 	.dword	_ZN39_INTERNAL_b88c3c1e_4_k_cu_be7fe4f3_40464cuda3std6ranges3__45__cpo9iter_moveE
	.align		8
        /*0058*/ 	.dword	_ZN39_INTERNAL_b88c3c1e_4_k_cu_be7fe4f3_40464cute7productE
	.align		8
        /*0060*/ 	.dword	_ZN39_INTERNAL_b88c3c1e_4_k_cu_be7fe4f3_40464cute1_E
	.align		8
        /*0068*/ 	.dword	$str$22
	.align		8
        /*0070*/ 	.dword	$str$23


//--------------------- .text._ZN7cutlass13device_kernelINS_4gemm6kernel13GemmUniversalIN4cute5tupleIJiiiiEEENS1_10collective13CollectiveMmaINS1_34MainloopSm90TmaGmmaWarpSpecializedILi12ENS5_IJNS4_1CILi1EEESB_SB_EEENS1_32KernelTmaWarpSpecializedPingpongEEENS5_IJNSA_ILi64EEENSA_ILi8EEENSA_ILi128EEEEEENS_10bfloat16_tENS5_IJlSB_lEEESJ_SK_NS4_8TiledMMAINS4_8MMA_AtomIJNS4_4SM904GMMA26MMA_64x8x16_F32BF16BF16_SSILNSO_5MajorE0ELSQ_0ELNSO_7ScaleInE1ELSR_1EEEEEENS4_6LayoutISC_NS5_IJNSA_ILi0EEESV_SV_EEEEENS5_IJNS4_10UnderscoreESY_SY_EEEEENS4_13SM90_TMA_LOADENS4_14ComposedLayoutINS4_7SwizzleILi3ELi4ELi3EEENS4_18smem_ptr_flag_bitsILi16EEENSU_INS5_IJSG_SF_EEENS5_IJSF_SB_EEEEEEEvNS4_8identityES11_S1A_vS1B_EENS_8epilogue10collective6detail29Sm90TmaWarpSpecializedAdapterINS1E_15DefaultEpilogueISJ_SK_SK_NS1D_6thread17LinearCombinationISJ_Li1EffLNS1I_9ScaleType4KindE0ELNS_15FloatRoundStyleE2ESJ_EENS1_15EpilogueDefaultEEEEEvvEEEEvNT_6ParamsE --------------------------
	.section	.text._ZN7cutlass13device_kernelINS_4gemm6kernel13GemmUniversalIN4cute5tupleIJiiiiEEENS1_10collective13CollectiveMmaINS1_34MainloopSm90TmaGmmaWarpSpecializedILi12ENS5_IJNS4_1CILi1EEESB_SB_EEENS1_32KernelTmaWarpSpecializedPingpongEEENS5_IJNSA_ILi64EEENSA_ILi8EEENSA_ILi128EEEEEENS_10bfloat16_tENS5_IJlSB_lEEESJ_SK_NS4_8TiledMMAINS4_8MMA_AtomIJNS4_4SM904GMMA26MMA_64x8x16_F32BF16BF16_SSILNSO_5MajorE0ELSQ_0ELNSO_7ScaleInE1ELSR_1EEEEEENS4_6LayoutISC_NS5_IJNSA_ILi0EEESV_SV_EEEEENS5_IJNS4_10UnderscoreESY_SY_EEEEENS4_13SM90_TMA_LOADENS4_14ComposedLayoutINS4_7SwizzleILi3ELi4ELi3EEENS4_18smem_ptr_flag_bitsILi16EEENSU_INS5_IJSG_SF_EEENS5_IJSF_SB_EEEEEEEvNS4_8identityES11_S1A_vS1B_EENS_8epilogue10collective6detail29Sm90TmaWarpSpecializedAdapterINS1E_15DefaultEpilogueISJ_SK_SK_NS1D_6thread17LinearCombinationISJ_Li1EffLNS1I_9ScaleType4KindE0ELNS_15FloatRoundStyleE2ESJ_EENS1_15EpilogueDefaultEEEEEvvEEEEvNT_6ParamsE,"ax",@progbits
	.align	128
.text._ZN7cutlass13device_kernelINS_4gemm6kernel13GemmUniversalIN4cute5tupleIJiiiiEEENS1_10collective13CollectiveMmaINS1_34MainloopSm90TmaGmmaWarpSpecializedILi12ENS5_IJNS4_1CILi1EEESB_SB_EEENS1_32KernelTmaWarpSpecializedPingpongEEENS5_IJNSA_ILi64EEENSA_ILi8EEENSA_ILi128EEEEEENS_10bfloat16_tENS5_IJlSB_lEEESJ_SK_NS4_8TiledMMAINS4_8MMA_AtomIJNS4_4SM904GMMA26MMA_64x8x16_F32BF16BF16_SSILNSO_5MajorE0ELSQ_0ELNSO_7ScaleInE1ELSR_1EEEEEENS4_6LayoutISC_NS5_IJNSA_ILi0EEESV_SV_EEEEENS5_IJNS4_10UnderscoreESY_SY_EEEEENS4_13SM90_TMA_LOADENS4_14ComposedLayoutINS4_7SwizzleILi3ELi4ELi3EEENS4_18smem_ptr_flag_bitsILi16EEENSU_INS5_IJSG_SF_EEENS5_IJSF_SB_EEEEEEEvNS4_8identityES11_S1A_vS1B_EENS_8epilogue10collective6detail29Sm90TmaWarpSpecializedAdapterINS1E_15DefaultEpilogueISJ_SK_SK_NS1D_6thread17LinearCombinationISJ_Li1EffLNS1I_9ScaleType4KindE0ELNS_15FloatRoundStyleE2ESJ_EENS1_15EpilogueDefaultEEEEEvvEEEEvNT_6ParamsE:
        .type           _ZN7cutlass13device_kernelINS_4gemm6kernel13GemmUniversalIN4cute5tupleIJiiiiEEENS1_10collective13CollectiveMmaINS1_34MainloopSm90TmaGmmaWarpSpecializedILi12ENS5_IJNS4_1CILi1EEESB_SB_EEENS1_32KernelTmaWarpSpecializedPingpongEEENS5_IJNSA_ILi64EEENSA_ILi8EEENSA_ILi128EEEEEENS_10bfloat16_tENS5_IJlSB_lEEESJ_SK_NS4_8TiledMMAINS4_8MMA_AtomIJNS4_4SM904GMMA26MMA_64x8x16_F32BF16BF16_SSILNSO_5MajorE0ELSQ_0ELNSO_7ScaleInE1ELSR_1EEEEEENS4_6LayoutISC_NS5_IJNSA_ILi0EEESV_SV_EEEEENS5_IJNS4_10UnderscoreESY_SY_EEEEENS4_13SM90_TMA_LOADENS4_14ComposedLayoutINS4_7SwizzleILi3ELi4ELi3EEENS4_18smem_ptr_flag_bitsILi16EEENSU_INS5_IJSG_SF_EEENS5_IJSF_SB_EEEEEEEvNS4_8identityES11_S1A_vS1B_EENS_8epilogue10collective6detail29Sm90TmaWarpSpecializedAdapterINS1E_15DefaultEpilogueISJ_SK_SK_NS1D_6thread17LinearCombinationISJ_Li1EffLNS1I_9ScaleType4KindE0ELNS_15FloatRoundStyleE2ESJ_EENS1_15EpilogueDefaultEEEEEvvEEEEvNT_6ParamsE,@function
        .size           _ZN7cutlass13device_kernelINS_4gemm6kernel13GemmUniversalIN4cute5tupleIJiiiiEEENS1_10collective13CollectiveMmaINS1_34MainloopSm90TmaGmmaWarpSpecializedILi12ENS5_IJNS4_1CILi1EEESB_SB_EEENS1_32KernelTmaWarpSpecializedPingpongEEENS5_IJNSA_ILi64EEENSA_ILi8EEENSA_ILi128EEEEEENS_10bfloat16_tENS5_IJlSB_lEEESJ_SK_NS4_8TiledMMAINS4_8MMA_AtomIJNS4_4SM904GMMA26MMA_64x8x16_F32BF16BF16_SSILNSO_5MajorE0ELSQ_0ELNSO_7ScaleInE1ELSR_1EEEEEENS4_6LayoutISC_NS5_IJNSA_ILi0EEESV_SV_EEEEENS5_IJNS4_10UnderscoreESY_SY_EEEEENS4_13SM90_TMA_LOADENS4_14ComposedLayoutINS4_7SwizzleILi3ELi4ELi3EEENS4_18smem_ptr_flag_bitsILi16EEENSU_INS5_IJSG_SF_EEENS5_IJSF_SB_EEEEEEEvNS4_8identityES11_S1A_vS1B_EENS_8epilogue10collective6detail29Sm90TmaWarpSpecializedAdapterINS1E_15DefaultEpilogueISJ_SK_SK_NS1D_6thread17LinearCombinationISJ_Li1EffLNS1I_9ScaleType4KindE0ELNS_15FloatRoundStyleE2ESJ_EENS1_15EpilogueDefaultEEEEEvvEEEEvNT_6ParamsE,(.L_x_94 - _ZN7cutlass13device_kernelINS_4gemm6kernel13GemmUniversalIN4cute5tupleIJiiiiEEENS1_10collective13CollectiveMmaINS1_34MainloopSm90TmaGmmaWarpSpecializedILi12ENS5_IJNS4_1CILi1EEESB_SB_EEENS1_32KernelTmaWarpSpecializedPingpongEEENS5_IJNSA_ILi64EEENSA_ILi8EEENSA_ILi128EEEEEENS_10bfloat16_tENS5_IJlSB_lEEESJ_SK_NS4_8TiledMMAINS4_8MMA_AtomIJNS4_4SM904GMMA26MMA_64x8x16_F32BF16BF16_SSILNSO_5MajorE0ELSQ_0ELNSO_7ScaleInE1ELSR_1EEEEEENS4_6LayoutISC_NS5_IJNSA_ILi0EEESV_SV_EEEEENS5_IJNS4_10UnderscoreESY_SY_EEEEENS4_13SM90_TMA_LOADENS4_14ComposedLayoutINS4_7SwizzleILi3ELi4ELi3EEENS4_18smem_ptr_flag_bitsILi16EEENSU_INS5_IJSG_SF_EEENS5_IJSF_SB_EEEEEEEvNS4_8identityES11_S1A_vS1B_EENS_8epilogue10collective6detail29Sm90TmaWarpSpecializedAdapterINS1E_15DefaultEpilogueISJ_SK_SK_NS1D_6thread17LinearCombinationISJ_Li1EffLNS1I_9ScaleType4KindE0ELNS_15FloatRoundStyleE2ESJ_EENS1_15EpilogueDefaultEEEEEvvEEEEvNT_6ParamsE)
        .other          _ZN7cutlass13device_kernelINS_4gemm6kernel13GemmUniversalIN4cute5tupleIJiiiiEEENS1_10collective13CollectiveMmaINS1_34MainloopSm90TmaGmmaWarpSpecializedILi12ENS5_IJNS4_1CILi1EEESB_SB_EEENS1_32KernelTmaWarpSpecializedPingpongEEENS5_IJNSA_ILi64EEENSA_ILi8EEENSA_ILi128EEEEEENS_10bfloat16_tENS5_IJlSB_lEEESJ_SK_NS4_8TiledMMAINS4_8MMA_AtomIJNS4_4SM904GMMA26MMA_64x8x16_F32BF16BF16_SSILNSO_5MajorE0ELSQ_0ELNSO_7ScaleInE1ELSR_1EEEEEENS4_6LayoutISC_NS5_IJNSA_ILi0EEESV_SV_EEEEENS5_IJNS4_10UnderscoreESY_SY_EEEEENS4_13SM90_TMA_LOADENS4_14ComposedLayoutINS4_7SwizzleILi3ELi4ELi3EEENS4_18smem_ptr_flag_bitsILi16EEENSU_INS5_IJSG_SF_EEENS5_IJSF_SB_EEEEEEEvNS4_8identityES11_S1A_vS1B_EENS_8epilogue10collective6detail29Sm90TmaWarpSpecializedAdapterINS1E_15DefaultEpilogueISJ_SK_SK_NS1D_6thread17LinearCombinationISJ_Li1EffLNS1I_9ScaleType4KindE0ELNS_15FloatRoundStyleE2ESJ_EENS1_15EpilogueDefaultEEEEEvvEEEEvNT_6ParamsE,@"STO_CUDA_ENTRY STV_DEFAULT"
_ZN7cutlass13device_kernelINS_4gemm6kernel13GemmUniversalIN4cute5tupleIJiiiiEEENS1_10collective13CollectiveMmaINS1_34MainloopSm90TmaGmmaWarpSpecializedILi12ENS5_IJNS4_1CILi1EEESB_SB_EEENS1_32KernelTmaWarpSpecializedPingpongEEENS5_IJNSA_ILi64EEENSA_ILi8EEENSA_ILi128EEEEEENS_10bfloat16_tENS5_IJlSB_lEEESJ_SK_NS4_8TiledMMAINS4_8MMA_AtomIJNS4_4SM904GMMA26MMA_64x8x16_F32BF16BF16_SSILNSO_5MajorE0ELSQ_0ELNSO_7ScaleInE1ELSR_1EEEEEENS4_6LayoutISC_NS5_IJNSA_ILi0EEESV_SV_EEEEENS5_IJNS4_10UnderscoreESY_SY_EEEEENS4_13SM90_TMA_LOADENS4_14ComposedLayoutINS4_7SwizzleILi3ELi4ELi3EEENS4_18smem_ptr_flag_bitsILi16EEENSU_INS5_IJSG_SF_EEENS5_IJSF_SB_EEEEEEEvNS4_8identityES11_S1A_vS1B_EENS_8epilogue10collective6detail29Sm90TmaWarpSpecializedAdapterINS1E_15DefaultEpilogueISJ_SK_SK_NS1D_6thread17LinearCombinationISJ_Li1EffLNS1I_9ScaleType4KindE0ELNS_15FloatRoundStyleE2ESJ_EENS1_15EpilogueDefaultEEEEEvvEEEEvNT_6ParamsE:
[----:B------:R-:W0:Y:S01]  /*0000*/  LDC R1, c[0x0][0x28] ;  /* 0x00000a00ff017b82 */ /* 0x000e220000000800 */
[----:B------:R-:W1:Y:S01]  /*0010*/  S2R R3, SR_TID.X ;  /* 0x0000000000037919 */ /* 0x000e620000002100 */
[----:B------:R-:W-:Y:S01]  /*0020*/  ELECT P0, URZ, PT ;  /* 0x00000000003f782f */ /* 0x000fe20003800000 */
[----:B------:R-:W-:Y:S01]  /*0030*/  BSSY B0, `(.L_x_0) ;  /* 0x000000f000007945 */ /* 0x000fe20003800000 */
[--C-:B-1----:R-:W-:Y:S02]  /*0040*/  SHF.R.U32.HI R0, RZ, 0x5, R3.reuse ;  /* 0x00000005ff007819 */ /* 0x102fe40000011603 */
[----:B------:R-:W-:-:S03]  /*0050*/  SHF.R.U32.HI R4, RZ, 0x7, R3 ;  /* 0x00000007ff047819 */ /* 0x000fc60000011603 */
[----:B------:R-:W1:Y:S04]  /*0060*/  SHFL.IDX PT, R2, R0, RZ, 0x1f ;  /* 0x00001fff00027589 */ /* 0x000e6800000e0000 */
[----:B------:R2:W3:Y:S01]  /*0070*/  SHFL.IDX PT, R6, R4, RZ, 0x1f ;  /* 0x00001fff04067589 */ /* 0x0004e200000e0000 */
[----:B-1----:R-:W-:-:S13]  /*0080*/  ISETP.NE.OR P0, PT, R2, RZ, !P0 ;  /* 0x000000ff0200720c */ /* 0x002fda0004705670 */
[----:B0-23--:R-:W-:Y:S05]  /*0090*/  @P0 BRA `(.L_x_1) ;  /* 0x0000000000200947 */ /* 0x00dfea0003800000 */
[----:B------:R-:W-:Y:S02]  /*00a0*/  ULDC.64 UR4, c[0x0][0x198] ;  /* 0x0000660000047ab9 */ /* 0x000fe40000000a00 */
[----:B------:R-:W-:Y:S02]  /*00b0*/  UIADD3 UR6, UP0, UR4, 0xf0, URZ ;  /* 0x000000f004067890 */ /* 0x000fe4000ff1e03f */
[----:B------:R-:W-:Y:S02]  /*00c0*/  UIADD3 UR4, UP1, UR4, 0x1f0, URZ ;  /* 0x000001f004047890 */ /* 0x000fe4000ff3e03f */
[----:B------:R-:W-:Y:S02]  /*00d0*/  UIADD3.X UR7, URZ, UR5, URZ, UP0, !UPT ;  /* 0x000000053f077290 */ /* 0x000fe400087fe43f */
[----:B------:R-:W-:-:S07]  /*00e0*/  UIADD3.X UR5, URZ, UR5, URZ, UP1, !UPT ;  /* 0x000000053f057290 */ /* 0x000fce0008ffe43f */
[----:B------:R0:W-:Y:S02]  /*00f0*/  UTMACCTL.PF [UR6] ;  /* 0x00000000060079b9 */ /* 0x0001e40008040000 */
[----:B------:R0:W-:Y:S02]  /*0100*/  UTMACCTL.PF [UR4] ;  /* 0x00000000040079b9 */ /* 0x0001e40008040000 */
[----:B0-----:R-:W-:Y:S01]  /*0110*/  NOP ;  /* 0x0000000000007918 */ /* 0x001fe20000000000 */
.L_x_1:
[----:B------:R-:W-:Y:S05]  /*0120*/  BSYNC B0 ;  /* 0x0000000000007941 */ /* 0x000fea0003800000 */
.L_x_0:
[----:B------:R-:W0:Y:S02]  /*0130*/  SHFL.IDX PT, R5, R0, RZ, 0x1f ;  /* 0x00001fff00057589 */ /* 0x000e2400000e0000 */
[----:B0-----:R-:W-:-:S13]  /*0140*/  ISETP.NE.AND P0, PT, R5, RZ, PT ;  /* 0x000000ff0500720c */ /* 0x001fda0003f05270 */
[----:B------:R-:W-:Y:S05]  /*0150*/  @P0 BRA `(.L_x_2) ;  /* 0x0000000000a40947 */ /* 0x000fea0003800000 */
[----:B------:R-:W-:Y:S01]  /*0160*/  ELECT P0, URZ, PT ;  /* 0x00000000003f782f */ /* 0x000fe20003800000 */
[----:B------:R-:W-:-:S12]  /*0170*/  BSSY B0, `(.L_x_2) ;  /* 0x0000027000007945 */ /* 0x000fd80003800000 */
[----:B------:R-:W-:Y:S05]  /*0180*/  @!P0 BRA `(.L_x_3) ;  /* 0x0000000000948947 */ /* 0x000fea0003800000 */
[----:B------:R-:W0:Y:S01]  /*0190*/  S2UR UR8, SR_CgaCtaId ;  /* 0x00000000000879c3 */ /* 0x000e220000008800 */
[----:B------:R-:W-:Y:S01]  /*01a0*/  UMOV UR4, 0x400 ;  /* 0x0000040000047882 */ /* 0x000fe20000000000 */
[----:B------:R-:W-:Y:S01]  /*01b0*/  UMOV UR5, 0x1 ;  /* 0x0000000100057882 */ /* 0x000fe20000000000 */
[----:B------:R-:W-:Y:S02]  /*01c0*/  UMOV UR6, 0x80 ;  /* 0x0000008000067882 */ /* 0x000fe40000000000 */
[----:B------:R-:W-:-:S04]  /*01d0*/  UIADD3 UR6, -UR6, 0x100000, URZ ;  /* 0x0010000006067890 */ /* 0x000fc8000fffe13f */
[----:B------:R-:W-:Y:S02]  /*01e0*/  USHF.L.U32 UR7, UR6, 0xb, URZ ;  /* 0x0000000b06077899 */ /* 0x000fe4000800063f */
[----:B------:R-:W-:Y:S02]  /*01f0*/  USHF.L.U32 UR6, UR6, 0x1, URZ ;  /* 0x0000000106067899 */ /* 0x000fe4000800063f */
[----:B0-----:R-:W-:Y:S02]  /*0200*/  ULEA UR8, UR8, UR4, 0x18 ;  /* 0x0000000408087291 */ /* 0x001fe4000f8ec03f */
[----:B------:R-:W-:-:S04]  /*0210*/  UIADD3 UR4, -UR5, 0x100000, URZ ;  /* 0x0010000005047890 */ /* 0x000fc8000fffe13f */
[----:B------:R-:W-:Y:S02]  /*0220*/  USHF.L.U32 UR5, UR4, 0xb, URZ ;  /* 0x0000000b04057899 */ /* 0x000fe4000800063f */
[----:B------:R-:W-:Y:S01]  /*0230*/  USHF.L.U32 UR4, UR4, 0x1, URZ ;  /* 0x0000000104047899 */ /* 0x000fe2000800063f */
[----:B------:R-:W0:Y:S11]  /*0240*/  FENCE.VIEW.ASYNC.S ;  /* 0x00000000000073c6 */ /* 0x000e360000000000 */
[----:B0-----:R0:W1:Y:S01]  /*0250*/  SYNCS.EXCH.64 URZ, [UR8], UR4 ;  /* 0x00000004083f75b2 */ /* 0x0010620008000100 */
[----:B------:R0:W2:Y:S01]  /*0260*/  SYNCS.EXCH.64 URZ, [UR8+0x60], UR6 ;  /* 0x00006006083f75b2 */ /* 0x0000a20008000100 */
[----:B------:R0:W3:Y:S01]  /*0270*/  SYNCS.EXCH.64 URZ, [UR8+0x8], UR4 ;  /* 0x00000804083f75b2 */ /* 0x0000e20008000100 */
[----:B------:R0:W4:Y:S01]  /*0280*/  SYNCS.EXCH.64 URZ, [UR8+0x68], UR6 ;  /* 0x00006806083f75b2 */ /* 0x0001220008000100 */
[----:B------:R0:W0:Y:S01]  /*0290*/  SYNCS.EXCH.64 URZ, [UR8+0x10], UR4 ;  /* 0x00001004083f75b2 */ /* 0x0000220008000100 */
        /* <DEDUP_REMOVED lines=19> */
[----:B-1----:R-:W-:Y:S01]  /*03d0*/  NOP ;  /* 0x0000000000007918 */ /* 0x002fe20000000000 */
.L_x_3:
[----:B0-----:R-:W-:Y:S05]  /*03e0*/  BSYNC B0 ;  /* 0x0000000000007941 */ /* 0x001fea0003800000 */
.L_x_2:
[----:B------:R-:W0:Y:S01]  /*03f0*/  SHFL.IDX PT, R7, R0, RZ, 0x1f ;  /* 0x00001fff00077589 */ /* 0x000e2200000e0000 */
[----:B------:R-:W-:Y:S01]  /*0400*/  ELECT P0, URZ, PT ;  /* 0x00000000003f782f */ /* 0x000fe20003800000 */
[----:B------:R-:W-:Y:S01]  /*0410*/  NOP ;  /* 0x0000000000007918 */ /* 0x000fe20000000000 */
[----:B------:R-:W-:Y:S01]  /*0420*/  ELECT P1, URZ, PT ;  /* 0x00000000003f782f */ /* 0x000fe20003820000 */
[----:B------:R-:W1:Y:S01]  /*0430*/  SHFL.IDX PT, R5, R0, RZ, 0x1f ;  /* 0x00001fff00057589 */ /* 0x000e6200000e0000 */
[----:B------:R-:W-:Y:S01]  /*0440*/  UMOV UR4, 0x20 ;  /* 0x0000002000047882 */ /* 0x000fe20000000000 */
[----:B------:R-:W-:Y:S01]  /*0450*/  UMOV UR11, 0x80 ;  /* 0x00000080000b7882 */ /* 0x000fe20000000000 */
[----:B------:R-:W-:Y:S01]  /*0460*/  NOP ;  /* 0x0000000000007918 */ /* 0x000fe20000000000 */
[----:B------:R-:W5:Y:S01]  /*0470*/  SHFL.IDX PT, R4, R4, RZ, 0x1f ;  /* 0x00001fff04047589 */ /* 0x000f6200000e0000 */
[C---:B------:R-:W-:Y:S01]  /*0480*/  VIADD R33, R6.reuse, 0xffffffff ;  /* 0xffffffff06217836 */ /* 0x040fe20000000000 */
[----:B------:R-:W-:Y:S01]  /*0490*/  ULDC.64 UR50, c[0x0][0x208] ;  /* 0x0000820000327ab9 */ /* 0x000fe20000000a00 */
[----:B------:R-:W-:-:S03]  /*04a0*/  ISETP.NE.AND P2, PT, R6, RZ, PT ;  /* 0x000000ff0600720c */ /* 0x000fc60003f45270 */
[----:B------:R-:W-:Y:S02]  /*04b0*/  ISETP.GE.U32.AND P3, PT, R33, 0x2, PT ;  /* 0x000000022100780c */ /* 0x000fe40003f66070 */
[----:B0-----:R-:W-:Y:S02]  /*04c0*/  ISETP.NE.OR P0, PT, R7, RZ, !P0 ;  /* 0x000000ff0700720c */ /* 0x001fe40004705670 */
[----:B-1----:R-:W-:Y:S02]  /*04d0*/  ISETP.NE.OR P1, PT, R5, RZ, !P1 ;  /* 0x000000ff0500720c */ /* 0x002fe40004f25670 */
[----:B------:R-:W-:Y:S02]  /*04e0*/  SHF.R.S32.HI R5, RZ, 0x1f, R2 ;  /* 0x0000001fff057819 */ /* 0x000fe40000011402 */
[----:B-----5:R-:W-:Y:S02]  /*04f0*/  R2UR UR45, R4 ;  /* 0x00000000042d72ca */ /* 0x020fe400000e0000 */
[----:B------:R-:W-:-:S05]  /*0500*/  LEA.HI R5, R5, R2, RZ, 0x2 ;  /* 0x0000000205057211 */ /* 0x000fca00078f10ff */
[----:B------:R-:W-:Y:S01]  /*0510*/  VOTEU.ALL UP0, P0 ;  /* 0x00000000003f7886 */ /* 0x000fe20000000000 */
[----:B------:R-:W-:Y:S01]  /*0520*/  LOP3.LUT R5, R5, 0xfffffffc, RZ, 0xc0, !PT ;  /* 0xfffffffc05057812 */ /* 0x000fe200078ec0ff */
[----:B------:R-:W-:-:S03]  /*0530*/  VOTEU.ALL UP1, P1 ;  /* 0x00000000003f7886 */ /* 0x000fc60000820000 */
[----:B------:R-:W0:Y:S01]  /*0540*/  @!UP0 S2UR UR7, SR_CgaCtaId ;  /* 0x00000000000789c3 */ /* 0x000e220000008800 */
[----:B------:R-:W-:Y:S01]  /*0550*/  @!UP0 UMOV UR6, 0x400 ;  /* 0x0000040000068882 */ /* 0x000fe20000000000 */
[----:B------:R-:W-:-:S04]  /*0560*/  @!UP0 UIADD3 UR4, -UR4, 0x100000, URZ ;  /* 0x0010000004048890 */ /* 0x000fc8000fffe13f */
[----:B------:R-:W-:Y:S02]  /*0570*/  @!UP0 USHF.L.U32 UR5, UR4, 0xb, URZ ;  /* 0x0000000b04058899 */ /* 0x000fe4000800063f */
[----:B------:R-:W-:Y:S01]  /*0580*/  @!UP0 USHF.L.U32 UR4, UR4, 0x1, URZ ;  /* 0x0000000104048899 */ /* 0x000fe2000800063f */
[----:B------:R-:W-:Y:S01]  /*0590*/  IMAD.IADD R0, R2, 0x1, -R5 ;  /* 0x0000000102007824 */ /* 0x000fe200078e0a05 */
[----:B------:R-:W-:Y:S01]  /*05a0*/  @!UP1 UMOV UR9, 0x400 ;  /* 0x0000040000099882 */ /* 0x000fe20000000000 */
[----:B------:R-:W-:Y:S01]  /*05b0*/  VOTEU.ALL UP2, P1 ;  /* 0x00000000003f7886 */ /* 0x000fe20000840000 */
[----:B------:R-:W-:Y:S01]  /*05c0*/  VOTEU.ALL UP3, P1 ;  /* 0x00000000003f7886 */ /* 0x000fe20000860000 */
[----:B------:R-:W-:Y:S01]  /*05d0*/  VOTEU.ALL UP4, P1 ;  /* 0x00000000003f7886 */ /* 0x000fe20000880000 */
[----:B------:R-:W1:Y:S01]  /*05e0*/  @!UP1 S2UR UR10, SR_CgaCtaId ;  /* 0x00000000000a99c3 */ /* 0x000e620000008800 */
[----:B------:R-:W-:Y:S01]  /*05f0*/  VOTEU.ALL UP5, P1 ;  /* 0x00000000003f7886 */ /* 0x000fe200008a0000 */
[----:B------:R-:W-:-:S04]  /*0600*/  SHF.R.S32.HI R2, RZ, 0x1f, R3 ;  /* 0x0000001fff027819 */ /* 0x000fc80000011403 */
[----:B------:R-:W-:-:S04]  /*0610*/  LEA.HI R2, R2, R3, RZ, 0x7 ;  /* 0x0000000302027211 */ /* 0x000fc800078f38ff */
[----:B------:R-:W-:-:S05]  /*0620*/  LOP3.LUT R2, R2, 0xffffff80, RZ, 0xc0, !PT ;  /* 0xffffff8002027812 */ /* 0x000fca00078ec0ff */
[----:B------:R-:W-:Y:S01]  /*0630*/  IMAD.IADD R2, R3, 0x1, -R2 ;  /* 0x0000000103027824 */ /* 0x000fe200078e0a02 */
[----:B0-----:R-:W-:Y:S02]  /*0640*/  @!UP0 ULEA UR8, UR7, UR6, 0x18 ;  /* 0x0000000607088291 */ /* 0x001fe4000f8ec03f */
[----:B------:R-:W-:-:S04]  /*0650*/  @!UP1 UIADD3 UR6, -UR11, 0x100000, URZ ;  /* 0x001000000b069890 */ /* 0x000fc8000fffe13f */
[----:B------:R-:W-:Y:S02]  /*0660*/  @!UP1 USHF.L.U32 UR7, UR6, 0xb, URZ ;  /* 0x0000000b06079899 */ /* 0x000fe4000800063f */
[----:B------:R-:W-:Y:S01]  /*0670*/  @!UP1 USHF.L.U32 UR6, UR6, 0x1, URZ ;  /* 0x0000000106069899 */ /* 0x000fe2000800063f */
[----:B------:R-:W-:Y:S01]  /*0680*/  VOTEU.ALL UP0, P0 ;  /* 0x00000000003f7886 */ /* 0x000fe20000000000 */
[----:B-1----:R-:W-:Y:S01]  /*0690*/  @!UP1 ULEA UR9, UR10, UR9, 0x18 ;  /* 0x000000090a099291 */ /* 0x002fe2000f8ec03f */
[----:B------:R-:W-:Y:S02]  /*06a0*/  VOTEU.ALL UP1, P0 ;  /* 0x00000000003f7886 */ /* 0x000fe40000020000 */
[----:B------:R-:W-:Y:S01]  /*06b0*/  ULDC.64 UR10, c[0x0][0x598] ;  /* 0x00016600000a7ab9 */ /* 0x000fe20000000a00 */
[----:B------:R-:W-:Y:S01]  /*06c0*/  ISETP.NE.AND P0, PT, R0, 0x3, PT ;  /* 0x000000030000780c */ /* 0x000fe20003f05270 */
[----:B------:R-:W0:Y:S02]  /*06d0*/  FENCE.VIEW.ASYNC.S ;  /* 0x00000000000073c6 */ /* 0x000e240000000000 */
[----:B0-----:R0:W2:Y:S01]  /*06e0*/  @!UP0 SYNCS.EXCH.64 URZ, [UR8+0xf0], UR4 ;  /* 0x0000f004083f85b2 */ /* 0x0010a20008000100 */
[----:B------:R-:W-:-:S02]  /*06f0*/  ISETP.NE.U32.AND P1, PT, RZ, UR10, PT ;  /* 0x0000000aff007c0c */ /* 0x000fc4000bf25070 */
[----:B------:R-:W-:Y:S02]  /*0700*/  ISETP.EQ.OR P0, PT, R0, RZ, !P0 ;  /* 0x000000ff0000720c */ /* 0x000fe40004702670 */
[----:B------:R-:W-:Y:S02]  /*0710*/  ISETP.NE.AND.EX P1, PT, RZ, UR11, PT, P1 ;  /* 0x0000000bff007c0c */ /* 0x000fe4000bf25310 */
[----:B------:R-:W-:-:S04]  /*0720*/  ISETP.EQ.AND P0, PT, R6, RZ, P0 ;  /* 0x000000ff0600720c */ /* 0x000fc80000702270 */
[----:B------:R-:W-:-:S04]  /*0730*/  SEL R16, RZ, 0x1, !P0 ;  /* 0x00000001ff107807 */ /* 0x000fc80004000000 */
[----:B------:R-:W-:Y:S01]  /*0740*/  SEL R16, R16, 0x2, P3 ;  /* 0x0000000210107807 */ /* 0x000fe20001800000 */
[----:B------:R0:W2:Y:S01]  /*0750*/  @!UP1 SYNCS.EXCH.64 URZ, [UR8+0xf8], UR4 ;  /* 0x0000f804083f95b2 */ /* 0x0000a20008000100 */
[----:B------:R-:W-:Y:S01]  /*0760*/  NOP ;  /* 0x0000000000007918 */ /* 0x000fe20000000000 */
[----:B------:R0:W2:Y:S01]  /*0770*/  @!UP2 SYNCS.EXCH.64 URZ, [UR9+0xd0], UR6 ;  /* 0x0000d006093fa5b2 */ /* 0x0000a20008000100 */
[----:B------:R0:W2:Y:S01]  /*0780*/  @!UP3 SYNCS.EXCH.64 URZ, [UR9+0xd8], UR6 ;  /* 0x0000d806093fb5b2 */ /* 0x0000a20008000100 */
[----:B------:R0:W2:Y:S01]  /*0790*/  @!UP4 SYNCS.EXCH.64 URZ, [UR9+0xe0], UR6 ;  /* 0x0000e006093fc5b2 */ /* 0x0000a20008000100 */
[----:B------:R0:W2:Y:S01]  /*07a0*/  @!UP5 SYNCS.EXCH.64 URZ, [UR9+0xe8], UR6 ;  /* 0x0000e806093fd5b2 */ /* 0x0000a20008000100 */
[----:B------:R-:W-:Y:S01]  /*07b0*/  NOP ;  /* 0x0000000000007918 */ /* 0x000fe20000000000 */
[----:B--234-:R-:W-:Y:S06]  /*07c0*/  BAR.SYNC.DEFER_BLOCKING 0x0 ;  /* 0x0000000000007b1d */ /* 0x01cfec0000010000 */
[----:B0-----:R-:W-:Y:S05]  /*07d0*/  @!P1 BRA `(.L_x_4) ;  /* 0x00000000001c9947 */ /* 0x001fea0003800000 */
[----:B------:R-:W0:Y:S02]  /*07e0*/  LDC.64 R4, c[0x0][0x598] ;  /* 0x00016600ff047b82 */ /* 0x000e240000000a00 */
[----:B0-----:R-:W2:Y:S02]  /*07f0*/  LDG.E.64 R4, desc[UR50][R4.64] ;  /* 0x0000003204047981 */ /* 0x001ea4000c1e1b00 */
[----:B--2---:R-:W-:-:S04]  /*0800*/  ISETP.NE.U32.AND P0, PT, R4, RZ, PT ;  /* 0x000000ff0400720c */ /* 0x004fc80003f05070 */
[----:B------:R-:W-:-:S13]  /*0810*/  ISETP.NE.AND.EX P0, PT, R5, RZ, PT, P0 ;  /* 0x000000ff0500720c */ /* 0x000fda0003f05300 */
[----:B------:R-:W-:Y:S05]  /*0820*/  @!P0 BRA `(.L_x_4) ;  /* 0x0000000000088947 */ /* 0x000fea0003800000 */
[----:B------:R1:W5:Y:S01]  /*0830*/  LD.E R26, desc[UR50][R4.64] ;  /* 0x00000032041a7980 */ /* 0x000362000c101900 */
[----:B------:R-:W-:Y:S05]  /*0840*/  BRA `(.L_x_5) ;  /* 0x0000000000247947 */ /* 0x000fea0003800000 */
.L_x_4:
[----:B------:R-:W-:Y:S02]  /*0850*/  ULDC.64 UR4, c[0x0][0x588] ;  /* 0x0001620000047ab9 */ /* 0x000fe40000000a00 */
[----:B------:R-:W-:-:S04]  /*0860*/  ISETP.NE.U32.AND P0, PT, RZ, UR4, PT ;  /* 0x00000004ff007c0c */ /* 0x000fc8000bf05070 */
[----:B------:R-:W-:-:S13]  /*0870*/  ISETP.NE.AND.EX P0, PT, RZ, UR5, PT, P0 ;  /* 0x00000005ff007c0c */ /* 0x000fda000bf05300 */
[----:B------:R-:W-:Y:S05]  /*0880*/  @!P0 BRA `(.L_x_6) ;  /* 0x00000000000c8947 */ /* 0x000fea0003800000 */
[----:B------:R-:W0:Y:S02]  /*0890*/  LDC.64 R26, c[0x0][0x588] ;  /* 0x00016200ff1a7b82 */ /* 0x000e240000000a00 */
[----:B0-----:R0:W5:Y:S01]  /*08a0*/  LDG.E R26, desc[UR50][R26.64] ;  /* 0x000000321a1a7981 */ /* 0x001162000c1e1900 */
[----:B------:R-:W-:Y:S05]  /*08b0*/  BRA `(.L_x_5) ;  /* 0x0000000000087947 */ /* 0x000fea0003800000 */
.L_x_6:
[----:B------:R-:W-:Y:S02]  /*08c0*/  ULDC UR4, c[0x0][0x580] ;  /* 0x0001600000047ab9 */ /* 0x000fe40000000800 */
[----:B------:R-:W-:-:S07]  /*08d0*/  IMAD.U32 R26, RZ, RZ, UR4 ;  /* 0x00000004ff1a7e24 */ /* 0x000fce000f8e00ff */
.L_x_5:
[----:B------:R-:W-:Y:S02]  /*08e0*/  ULDC.64 UR4, c[0x0][0x5a0] ;  /* 0x0001680000047ab9 */ /* 0x000fe40000000a00 */
[----:B------:R-:W-:-:S04]  /*08f0*/  ISETP.NE.U32.AND P0, PT, RZ, UR4, PT ;  /* 0x00000004ff007c0c */ /* 0x000fc8000bf05070 */
[----:B------:R-:W-:-:S13]  /*0900*/  ISETP.NE.AND.EX P0, PT, RZ, UR5, PT, P0 ;  /* 0x00000005ff007c0c */ /* 0x000fda000bf05300 */
[----:B------:R-:W-:Y:S05]  /*0910*/  @!P0 BRA `(.L_x_7) ;  /* 0x00000000001c8947 */ /* 0x000fea0003800000 */
[----:B-1----:R-:W1:Y:S02]  /*0920*/  LDC.64 R4, c[0x0][0x5a0] ;  /* 0x00016800ff047b82 */ /* 0x002e640000000a00 */
[----:B-1----:R-:W2:Y:S02]  /*0930*/  LDG.E.64 R4, desc[UR50][R4.64] ;  /* 0x0000003204047981 */ /* 0x002ea4000c1e1b00 */
[----:B--2---:R-:W-:-:S04]  /*0940*/  ISETP.NE.U32.AND P0, PT, R4, RZ, PT ;  /* 0x000000ff0400720c */ /* 0x004fc80003f05070 */
[----:B------:R-:W-:-:S13]  /*0950*/  ISETP.NE.AND.EX P0, PT, R5, RZ, PT, P0 ;  /* 0x000000ff0500720c */ /* 0x000fda0003f05300 */
[----:B------:R-:W-:Y:S05]  /*0960*/  @!P0 BRA `(.L_x_7) ;  /* 0x0000000000088947 */ /* 0x000fea0003800000 */
[----:B0-----:R2:W5:Y:S01]  /*0970*/  LD.E R27, desc[UR50][R4.64] ;  /* 0x00000032041b7980 */ /* 0x001562000c101900 */
[----:B------:R-:W-:Y:S05]  /*0980*/  BRA `(.L_x_8) ;  /* 0x0000000000247947 */ /* 0x000fea0003800000 */
.L_x_7:
[----:B------:R-:W-:Y:S02]  /*0990*/  ULDC.64 UR4, c[0x0][0x590] ;  /* 0x0001640000047ab9 */ /* 0x000fe40000000a00 */
[----:B------:R-:W-:-:S04]  /*09a0*/  ISETP.NE.U32.AND P0, PT, RZ, UR4, PT ;  /* 0x00000004ff007c0c */ /* 0x000fc8000bf05070 */
[----:B------:R-:W-:-:S13]  /*09b0*/  ISETP.NE.AND.EX P0, PT, RZ, UR5, PT, P0 ;  /* 0x00000005ff007c0c */ /* 0x000fda000bf05300 */
[----:B------:R-:W-:Y:S05]  /*09c0*/  @!P0 BRA `(.L_x_9) ;  /* 0x00000000000c8947 */ /* 0x000fea0003800000 */
[----:B-1----:R-:W0:Y:S02]  /*09d0*/  LDC.64 R4, c[0x0][0x590] ;  /* 0x00016400ff047b82 */ /* 0x002e240000000a00 */
[----:B0-----:R0:W5:Y:S01]  /*09e0*/  LDG.E R27, desc[UR50][R4.64] ;  /* 0x00000032041b7981 */ /* 0x001162000c1e1900 */
[----:B------:R-:W-:Y:S05]  /*09f0*/  BRA `(.L_x_8) ;  /* 0x0000000000087947 */ /* 0x000fea0003800000 */
.L_x_9:
[----:B------:R-:W-:Y:S02]  /*0a00*/  ULDC UR4, c[0x0][0x584] ;  /* 0x0001610000047ab9 */ /* 0x000fe40000000800 */
[----:B0-----:R-:W-:-:S07]  /*0a10*/  IMAD.U32 R27, RZ, RZ, UR4 ;  /* 0x00000004ff1b7e24 */ /* 0x001fce000f8e00ff */
.L_x_8:
[----:B------:R-:W3:Y:S01]  /*0a20*/  LDC R19, c[0x0][0x65c] ;  /* 0x00019700ff137b82 */ /* 0x000ee20000000800 */
[----:B------:R-:W4:Y:S01]  /*0a30*/  S2R R13, SR_CTAID.Y ;  /* 0x00000000000d7919 */ /* 0x000f220000002600 */
[----:B------:R-:W-:Y:S01]  /*0a40*/  ULDC UR4, c[0x0][0x28c] ;  /* 0x0000a30000047ab9 */ /* 0x000fe20000000800 */
[----:B------:R-:W-:Y:S01]  /*0a50*/  ISETP.NE.AND P0, PT, R6, 0x2, PT ;  /* 0x000000020600780c */ /* 0x000fe20003f05270 */
[----:B------:R-:W-:Y:S01]  /*0a60*/  UIADD3 UR4, UR4, 0x7f, URZ ;  /* 0x0000007f04047890 */ /* 0x000fe2000fffe03f */
[----:B012---:R-:W0:Y:S01]  /*0a70*/  S2R R4, SR_CTAID.X ;  /* 0x0000000000047919 */ /* 0x007e220000002500 */
[----:B------:R-:W-:Y:S01]  /*0a80*/  UMOV UR36, URZ ;  /* 0x0000003f00247c82 */ /* 0x000fe20008000000 */
[----:B------:R-:W-:Y:S01]  /*0a90*/  UMOV UR37, URZ ;  /* 0x0000003f00257c82 */ /* 0x000fe20008000000 */
[----:B------:R-:W-:Y:S01]  /*0aa0*/  USHF.R.S32.HI UR5, URZ, 0x1f, UR4 ;  /* 0x0000001f3f057899 */ /* 0x000fe20008011404 */
[----:B------:R-:W-:-:S03]  /*0ab0*/  ULDC.64 UR6, c[0x0][0x650] ;  /* 0x0001940000067ab9 */ /* 0x000fc60000000a00 */
[----:B------:R-:W-:-:S04]  /*0ac0*/  ULEA.HI UR5, UR5, UR4, URZ, 0x7 ;  /* 0x0000000405057291 */ /* 0x000fc8000f8f383f */
[----:B------:R-:W-:Y:S01]  /*0ad0*/  USHF.R.S32.HI UR40, URZ, 0x7, UR5 ;  /* 0x000000073f287899 */ /* 0x000fe20008011405 */
[----:B---3--:R-:W-:-:S04]  /*0ae0*/  ISETP.NE.AND P1, PT, R19, 0x1, PT ;  /* 0x000000011300780c */ /* 0x008fc80003f25270 */
[----:B------:R-:W-:Y:S01]  /*0af0*/  P2R R5, PR, RZ, 0x2 ;  /* 0x00000002ff057803 */ /* 0x000fe20000000000 */
[----:B------:R-:W-:-:S08]  /*0b00*/  IMAD.MOV.U32 R5, RZ, RZ, RZ ;  /* 0x000000ffff057224 */ /* 0x000fd000078e00ff */
[----:B------:R-:W0:Y:S01]  /*0b10*/  @P1 LDC R9, c[0x0][0x10] ;  /* 0x00000400ff091b82 */ /* 0x000e220000000800 */
[----:B----4-:R-:W-:Y:S02]  /*0b20*/  @P1 IMAD.MOV.U32 R6, RZ, RZ, R13 ;  /* 0x000000ffff061224 */ /* 0x010fe400078e000d */
[----:B------:R-:W-:Y:S02]  /*0b30*/  @P1 IMAD.MOV.U32 R7, RZ, RZ, RZ ;  /* 0x000000ffff071224 */ /* 0x000fe400078e00ff */
[----:B------:R-:W-:-:S03]  /*0b40*/  @P1 IMAD.MOV.U32 R17, RZ, RZ, RZ ;  /* 0x000000ffff111224 */ /* 0x000fc600078e00ff */
[----:B------:R-:W1:Y:S01]  /*0b50*/  @!P1 LDC R11, c[0x0][0xc] ;  /* 0x00000300ff0b9b82 */ /* 0x000e620000000800 */
[----:B------:R-:W-:Y:S01]  /*0b60*/  ULDC UR38, c[0x0][0xc] ;  /* 0x0000030000267ab9 */ /* 0x000fe20000000800 */
[----:B------:R-:W-:Y:S02]  /*0b70*/  ULDC UR39, c[0x0][0x10] ;  /* 0x0000040000277ab9 */ /* 0x000fe40000000800 */
[----:B------:R-:W-:-:S04]  /*0b80*/  UIMAD.WIDE.U32 UR38, UR38, UR39, URZ ;  /* 0x00000027262672a5 */ /* 0x000fc8000f8e003f */
[----:B------:R-:W2:Y:S01]  /*0b90*/  LDC R24, c[0x0][0x14] ;  /* 0x00000500ff187b82 */ /* 0x000ea20000000800 */
[----:B0-----:R-:W-:-:S04]  /*0ba0*/  @P1 IMAD.WIDE.U32 R8, R4, R9, R6 ;  /* 0x0000000904081225 */ /* 0x001fc800078e0006 */
[----:B------:R-:W-:Y:S02]  /*0bb0*/  @P1 IMAD.IADD R17, R9, 0x1, R17 ;  /* 0x0000000109111824 */ /* 0x000fe400078e0211 */
[----:B------:R-:W-:Y:S02]  /*0bc0*/  @P1 IMAD.MOV.U32 R18, RZ, RZ, R8 ;  /* 0x000000ffff121224 */ /* 0x000fe400078e0008 */
[----:B-1----:R-:W-:-:S04]  /*0bd0*/  @!P1 IMAD.WIDE.U32 R6, R11, R13, R4 ;  /* 0x0000000d0b069225 */ /* 0x002fc800078e0004 */
[----:B------:R-:W-:Y:S02]  /*0be0*/  @!P1 IMAD.MOV.U32 R18, RZ, RZ, R6 ;  /* 0x000000ffff129224 */ /* 0x000fe400078e0006 */
[----:B------:R-:W-:Y:S01]  /*0bf0*/  @!P1 IMAD.MOV.U32 R17, RZ, RZ, R7 ;  /* 0x000000ffff119224 */ /* 0x000fe200078e0007 */
[----:B------:R-:W-:Y:S06]  /*0c00*/  @P0 BRA `(.L_x_10) ;  /* 0x0000000000300947 */ /* 0x000fec0003800000 */
[----:B------:R-:W-:Y:S01]  /*0c10*/  UISETP.GE.U32.AND UP0, UPT, UR40, 0xc, UPT ;  /* 0x0000000c2800788c */ /* 0x000fe2000bf06070 */
[----:B------:R-:W-:Y:S01]  /*0c20*/  IMAD.MOV.U32 R6, RZ, RZ, R18 ;  /* 0x000000ffff067224 */ /* 0x000fe200078e0012 */
[----:B------:R-:W-:Y:S01]  /*0c30*/  UIMAD.WIDE.U32 UR4, UR40, -0x55555555, URZ ;  /* 0xaaaaaaab280478a5 */ /* 0x000fe2000f8e003f */
[----:B------:R-:W-:Y:S01]  /*0c40*/  IMAD.MOV.U32 R7, RZ, RZ, R17 ;  /* 0x000000ffff077224 */ /* 0x000fe200078e0011 */
[----:B------:R-:W-:Y:S01]  /*0c50*/  UMOV UR37, URZ ;  /* 0x0000003f00257c82 */ /* 0x000fe20008000000 */
[C---:B--2---:R-:W-:Y:S01]  /*0c60*/  IMAD R17, R24.reuse, UR39, RZ ;  /* 0x0000002718117c24 */ /* 0x044fe2000f8e02ff */
[----:B------:R-:W-:Y:S01]  /*0c70*/  USHF.R.U32.HI UR4, URZ, 0x3, UR5 ;  /* 0x000000033f047899 */ /* 0x000fe20008011605 */
[----:B------:R-:W-:-:S03]  /*0c80*/  IMAD.WIDE.U32 R6, R24, UR38, R6 ;  /* 0x0000002618067c25 */ /* 0x000fc6000f8e0006 */
[----:B------:R-:W-:Y:S01]  /*0c90*/  UIMAD UR36, UR4, -0xc, UR40 ;  /* 0xfffffff4042478a4 */ /* 0x000fe2000f8e0228 */
[----:B------:R-:W-:Y:S01]  /*0ca0*/  IMAD.IADD R17, R7, 0x1, R17 ;  /* 0x0000000107117824 */ /* 0x000fe200078e0211 */
[----:B------:R-:W-:Y:S01]  /*0cb0*/  @UP0 ULOP3.LUT UR37, UR4, 0x1, URZ, 0xc0, !UPT ;  /* 0x0000000104250892 */ /* 0x000fe2000f8ec03f */
[----:B------:R-:W-:-:S11]  /*0cc0*/  IMAD.MOV.U32 R18, RZ, RZ, R6 ;  /* 0x000000ffff127224 */ /* 0x000fd600078e0006 */
.L_x_10:
[----:B------:R-:W-:Y:S01]  /*0cd0*/  ISETP.GE.U32.AND P0, PT, R18, UR6, PT ;  /* 0x0000000612007c0c */ /* 0x000fe2000bf06070 */
[----:B------:R-:W-:Y:S01]  /*0ce0*/  IMAD.MOV.U32 R22, RZ, RZ, -0x1 ;  /* 0xffffffffff167424 */ /* 0x000fe200078e00ff */
[----:B------:R-:W-:Y:S01]  /*0cf0*/  PRMT R6, RZ, 0x7610, R6 ;  /* 0x00007610ff067816 */ /* 0x000fe20000000006 */
[----:B------:R-:W-:Y:S01]  /*0d00*/  IMAD.MOV.U32 R23, RZ, RZ, -0x1 ;  /* 0xffffffffff177424 */ /* 0x000fe200078e00ff */
[----:B------:R-:W-:Y:S01]  /*0d10*/  ISETP.GE.U32.AND.EX P0, PT, R17, UR7, PT, P0 ;  /* 0x0000000711007c0c */ /* 0x000fe2000bf06100 */
[----:B------:R-:W-:-:S12]  /*0d20*/  IMAD.MOV.U32 R25, RZ, RZ, -0x1 ;  /* 0xffffffffff197424 */ /* 0x000fd800078e00ff */
[----:B------:R-:W-:Y:S05]  /*0d30*/  @P0 BRA `(.L_x_11) ;  /* 0x0000000400600947 */ /* 0x000fea0003800000 */
[----:B------:R-:W0:Y:S01]  /*0d40*/  LDC.64 R20, c[0x0][0x628] ;  /* 0x00018a00ff147b82 */ /* 0x000e220000000a00 */
[----:B------:R-:W-:Y:S02]  /*0d50*/  IMAD.MOV.U32 R6, RZ, RZ, R18 ;  /* 0x000000ffff067224 */ /* 0x000fe400078e0012 */
[----:B------:R-:W-:-:S05]  /*0d60*/  IMAD.MOV.U32 R7, RZ, RZ, R17 ;  /* 0x000000ffff077224 */ /* 0x000fca00078e0011 */
[----:B------:R-:W1:Y:S08]  /*0d70*/  LDC R12, c[0x0][0x630] ;  /* 0x00018c00ff0c7b82 */ /* 0x000e700000000800 */
[----:B------:R-:W3:Y:S01]  /*0d80*/  LDC.64 R22, c[0x0][0x620] ;  /* 0x00018800ff167b82 */ /* 0x000ee20000000a00 */
[----:B0-----:R-:W-:-:S04]  /*0d90*/  ISETP.NE.U32.AND P0, PT, R20, RZ, PT ;  /* 0x000000ff1400720c */ /* 0x001fc80003f05070 */
[----:B------:R-:W-:-:S13]  /*0da0*/  ISETP.NE.AND.EX P0, PT, R21, RZ, PT, P0 ;  /* 0x000000ff1500720c */ /* 0x000fda0003f05300 */
[----:B-1-3--:R-:W-:Y:S05]  /*0db0*/  @!P0 BRA `(.L_x_12) ;  /* 0x0000000000288947 */ /* 0x00afea0003800000 */
[----:B------:R-:W0:Y:S02]  /*0dc0*/  LDC R11, c[0x0][0x634] ;  /* 0x00018d00ff0b7b82 */ /* 0x000e240000000800 */
[----:B0-----:R-:W-:-:S05]  /*0dd0*/  IADD3 R11, P0, R18, R11, RZ ;  /* 0x0000000b120b7210 */ /* 0x001fca0007f1e0ff */
[----:B------:R-:W-:-:S04]  /*0de0*/  IMAD.X R15, RZ, RZ, R17, P0 ;  /* 0x000000ffff0f7224 */ /* 0x000fc800000e0611 */
[----:B------:R-:W-:-:S04]  /*0df0*/  IMAD.WIDE.U32 R6, R15, R20, RZ ;  /* 0x000000140f067225 */ /* 0x000fc800078e00ff */
[----:B------:R-:W-:-:S04]  /*0e00*/  IMAD.WIDE.U32 R8, P0, R11, R21, R6 ;  /* 0x000000150b087225 */ /* 0x000fc80007800006 */
[----:B------:R-:W-:-:S04]  /*0e10*/  IMAD.WIDE.U32 R6, R11, R20, RZ ;  /* 0x000000140b067225 */ /* 0x000fc800078e00ff */
[----:B------:R-:W-:Y:S01]  /*0e20*/  IMAD.X R11, RZ, RZ, RZ, P0 ;  /* 0x000000ffff0b7224 */ /* 0x000fe200000e06ff */
[----:B------:R-:W-:Y:S01]  /*0e30*/  IADD3 RZ, P0, R7, R8, RZ ;  /* 0x0000000807ff7210 */ /* 0x000fe20007f1e0ff */
[----:B------:R-:W-:-:S04]  /*0e40*/  IMAD.MOV.U32 R10, RZ, RZ, R9 ;  /* 0x000000ffff0a7224 */ /* 0x000fc800078e0009 */
[----:B------:R-:W-:-:S08]  /*0e50*/  IMAD.WIDE.U32.X R6, R15, R21, R10, P0 ;  /* 0x000000150f067225 */ /* 0x000fd000000e040a */
.L_x_12:
[-CC-:B------:R-:W-:Y:S01]  /*0e60*/  SHF.R.U64 R30, R6, R12.reuse, R7.reuse ;  /* 0x0000000c061e7219 */ /* 0x180fe20000001207 */
[----:B------:R-:W0:Y:S01]  /*0e70*/  LDC R10, c[0x0][0x618] ;  /* 0x00018600ff0a7b82 */ /* 0x000e220000000800 */
[----:B------:R-:W-:Y:S01]  /*0e80*/  SHF.R.U32.HI R6, RZ, R12, R7 ;  /* 0x0000000cff067219 */ /* 0x000fe20000011607 */
[----:B------:R-:W-:Y:S01]  /*0e90*/  ULDC UR4, c[0x0][0x150] ;  /* 0x0000540000047ab9 */ /* 0x000fe20000000800 */
[----:B------:R-:W-:Y:S01]  /*0ea0*/  IADD3 R11, P0, RZ, -R30, RZ ;  /* 0x8000001eff0b7210 */ /* 0x000fe20007f1e0ff */
[----:B------:R-:W-:Y:S01]  /*0eb0*/  IMAD.MOV.U32 R7, RZ, RZ, R17 ;  /* 0x000000ffff077224 */ /* 0x000fe200078e0011 */
[----:B------:R-:W-:-:S03]  /*0ec0*/  I2FP.F32.U32 R5, R4 ;  /* 0x0000000400057245 */ /* 0x000fc60000201000 */
[----:B------:R-:W1:Y:S01]  /*0ed0*/  LDC.64 R28, c[0x0][0x640] ;  /* 0x00019000ff1c7b82 */ /* 0x000e620000000a00 */
[----:B------:R-:W-:Y:S02]  /*0ee0*/  IMAD.X R15, RZ, RZ, ~R6, P0 ;  /* 0x000000ffff0f7224 */ /* 0x000fe400000e0e06 */
[----:B------:R-:W-:Y:S01]  /*0ef0*/  FMUL R5, R5, UR4 ;  /* 0x0000000405057c20 */ /* 0x000fe20008400000 */
[----:B------:R-:W-:Y:S01]  /*0f00*/  IMAD.MOV.U32 R6, RZ, RZ, R18 ;  /* 0x000000ffff067224 */ /* 0x000fe200078e0012 */
[----:B------:R-:W-:Y:S01]  /*0f10*/  ULDC UR4, c[0x0][0x154] ;  /* 0x0000550000047ab9 */ /* 0x000fe20000000800 */
[-C--:B------:R-:W-:Y:S02]  /*0f20*/  IMAD R8, R15, R22.reuse, RZ ;  /* 0x000000160f087224 */ /* 0x080fe400078e02ff */
[C---:B------:R-:W-:Y:S01]  /*0f30*/  IMAD.WIDE.U32 R6, R11.reuse, R22, R6 ;  /* 0x000000160b067225 */ /* 0x040fe200078e0006 */
[----:B------:R-:W3:Y:S01]  /*0f40*/  LDC R9, c[0x0][0x144] ;  /* 0x00005100ff097b82 */ /* 0x000ee20000000800 */
[----:B------:R-:W4:Y:S02]  /*0f50*/  F2I.U32.TRUNC.NTZ R5, R5 ;  /* 0x0000000500057305 */ /* 0x000f24000020f000 */
[----:B------:R-:W-:-:S04]  /*0f60*/  IMAD R11, R11, R23, R8 ;  /* 0x000000170b0b7224 */ /* 0x000fc800078e0208 */
[----:B------:R-:W-:Y:S01]  /*0f70*/  IMAD.IADD R7, R7, 0x1, R11 ;  /* 0x0000000107077824 */ /* 0x000fe200078e020b */
[----:B------:R-:W2:Y:S04]  /*0f80*/  LDC R12, c[0x0][0x608] ;  /* 0x00018200ff0c7b82 */ /* 0x000ea80000000800 */
[----:B0-----:R-:W-:Y:S02]  /*0f90*/  SHF.R.U64 R31, R6, R10, R7 ;  /* 0x0000000a061f7219 */ /* 0x001fe40000001207 */
[----:B------:R-:W-:Y:S02]  /*0fa0*/  I2FP.F32.U32 R6, R13 ;  /* 0x0000000d00067245 */ /* 0x000fe40000201000 */
[----:B------:R-:W0:Y:S01]  /*0fb0*/  LDC R15, c[0x0][0x658] ;  /* 0x00019600ff0f7b82 */ /* 0x000e220000000800 */
[----:B-1----:R-:W-:Y:S01]  /*0fc0*/  ISETP.NE.U32.AND P0, PT, R28, RZ, PT ;  /* 0x000000ff1c00720c */ /* 0x002fe20003f05070 */
[----:B----4-:R-:W-:-:S02]  /*0fd0*/  IMAD.MOV R8, RZ, RZ, -R5 ;  /* 0x000000ffff087224 */ /* 0x010fc400078e0a05 */
[----:B------:R-:W-:Y:S01]  /*0fe0*/  FMUL R6, R6, UR4 ;  /* 0x0000000406067c20 */ /* 0x000fe20008400000 */
[----:B------:R-:W-:Y:S02]  /*0ff0*/  SHF.R.U32.HI R7, RZ, R10, R7 ;  /* 0x0000000aff077219 */ /* 0x000fe40000011607 */
[----:B------:R-:W-:Y:S01]  /*1000*/  ISETP.NE.AND.EX P0, PT, R29, RZ, PT, P0 ;  /* 0x000000ff1d00720c */ /* 0x000fe20003f05300 */
[----:B------:R1:W4:Y:S01]  /*1010*/  F2I.U32.TRUNC.NTZ R14, R6 ;  /* 0x00000006000e7305 */ /* 0x000322000020f000 */
[----:B------:R-:W1:Y:S01]  /*1020*/  LDC R20, c[0x0][0x148] ;  /* 0x00005200ff147b82 */ /* 0x000e620000000800 */
[----:B---3--:R-:W-:Y:S02]  /*1030*/  IMAD R10, R9, R8, R4 ;  /* 0x00000008090a7224 */ /* 0x008fe400078e0204 */
[----:B------:R-:W-:Y:S02]  /*1040*/  IMAD.MOV.U32 R4, RZ, RZ, -0x1 ;  /* 0xffffffffff047424 */ /* 0x000fe400078e00ff */
[----:B------:R-:W-:-:S03]  /*1050*/  IMAD.MOV.U32 R8, RZ, RZ, 0x1 ;  /* 0x00000001ff087424 */ /* 0x000fc600078e00ff */
[----:B------:R-:W3:Y:S01]  /*1060*/  LDC R21, c[0x0][0x648] ;  /* 0x00019200ff157b82 */ /* 0x000ee20000000800 */
[-CC-:B--2---:R-:W-:Y:S02]  /*1070*/  SHF.R.U64 R32, R31, R12.reuse, R7.reuse ;  /* 0x0000000c1f207219 */ /* 0x184fe40000001207 */
[----:B------:R-:W-:-:S05]  /*1080*/  SHF.R.U32.HI R12, RZ, R12, R7 ;  /* 0x0000000cff0c7219 */ /* 0x000fca0000011607 */
[----:B------:R-:W2:Y:S01]  /*1090*/  LDC R23, c[0x0][0x638] ;  /* 0x00018e00ff177b82 */ /* 0x000ea20000000800 */
[-C--:B0-----:R-:W-:Y:S02]  /*10a0*/  SHF.L.U32 R4, R4, R15.reuse, RZ ;  /* 0x0000000f04047219 */ /* 0x081fe400000006ff */
[-CC-:B------:R-:W-:Y:S02]  /*10b0*/  SHF.R.U64 R34, R32, R15.reuse, R12.reuse ;  /* 0x0000000f20227219 */ /* 0x180fe4000000120c */
[-C--:B------:R-:W-:Y:S02]  /*10c0*/  SHF.R.U32.HI R5, RZ, R15.reuse, R12 ;  /* 0x0000000fff057219 */ /* 0x080fe4000001160c */
[----:B------:R-:W-:Y:S01]  /*10d0*/  LOP3.LUT R12, RZ, R4, RZ, 0x33, !PT ;  /* 0x00000004ff0c7212 */ /* 0x000fe200078e33ff */
[----:B------:R-:W0:Y:S01]  /*10e0*/  LDC R22, c[0x0][0x610] ;  /* 0x00018400ff167b82 */ /* 0x000e220000000800 */
[----:B------:R-:W-:Y:S01]  /*10f0*/  SHF.L.U32 R11, R8, R15, RZ ;  /* 0x0000000f080b7219 */ /* 0x000fe200000006ff */
[----:B------:R-:W-:-:S06]  /*1100*/  IMAD.MOV.U32 R4, RZ, RZ, R34 ;  /* 0x000000ffff047224 */ /* 0x000fcc00078e0022 */
[----:B------:R-:W0:Y:S01]  /*1110*/  LDC R25, c[0x0][0x600] ;  /* 0x00018000ff197b82 */ /* 0x000e220000000800 */
[----:B-1--4-:R-:W-:Y:S05]  /*1120*/  @!P0 BRA `(.L_x_13) ;  /* 0x0000000000288947 */ /* 0x012fea0003800000 */
[----:B------:R-:W1:Y:S02]  /*1130*/  LDC R9, c[0x0][0x64c] ;  /* 0x00019300ff097b82 */ /* 0x000e640000000800 */
[----:B-1----:R-:W-:-:S05]  /*1140*/  IADD3 R9, P0, R9, R34, RZ ;  /* 0x0000002209097210 */ /* 0x002fca0007f1e0ff */
        /* <DEDUP_REMOVED lines=8> */
.L_x_13:
[----:B---3--:R-:W-:Y:S01]  /*11d0*/  SHF.R.U64 R5, R4, R21, R5 ;  /* 0x0000001504057219 */ /* 0x008fe20000001205 */
[----:B0-----:R-:W-:Y:S01]  /*11e0*/  VIADD R4, R25, 0xffffffff ;  /* 0xffffffff19047836 */ /* 0x001fe20000000000 */
[----:B------:R-:W-:Y:S01]  /*11f0*/  LOP3.LUT R12, R32, R12, RZ, 0xc0, !PT ;  /* 0x0000000c200c7212 */ /* 0x000fe200078ec0ff */
[----:B------:R-:W-:Y:S02]  /*1200*/  IMAD.MOV R14, RZ, RZ, -R14 ;  /* 0x000000ffff0e7224 */ /* 0x000fe400078e0a0e */
[----:B------:R-:W-:Y:S01]  /*1210*/  IMAD.MOV R6, RZ, RZ, -R5 ;  /* 0x000000ffff067224 */ /* 0x000fe200078e0a05 */
[----:B------:R-:W-:Y:S01]  /*1220*/  LOP3.LUT R4, R31, R4, RZ, 0xc0, !PT ;  /* 0x000000041f047212 */ /* 0x000fe200078ec0ff */
[----:B------:R-:W-:Y:S02]  /*1230*/  IMAD R11, R11, R5, R12 ;  /* 0x000000050b0b7224 */ /* 0x000fe400078e020c */
[----:B------:R-:W-:Y:S02]  /*1240*/  @P1 IMAD R10, R20, R14, R13 ;  /* 0x0000000e140a1224 */ /* 0x000fe400078e020d */
[----:B--2---:R-:W-:-:S02]  /*1250*/  IMAD R5, R6, R23, R34 ;  /* 0x0000001706057224 */ /* 0x004fc400078e0222 */
[----:B------:R-:W-:Y:S02]  /*1260*/  IMAD R10, R11, R22, R10 ;  /* 0x000000160b0a7224 */ /* 0x000fe400078e020a */
[----:B------:R-:W-:Y:S02]  /*1270*/  IMAD R5, R5, R25, R4 ;  /* 0x0000001905057224 */ /* 0x000fe400078e0204 */
[----:B------:R-:W-:Y:S02]  /*1280*/  IMAD.MOV.U32 R6, RZ, RZ, 0x1 ;  /* 0x00000001ff067424 */ /* 0x000fe400078e00ff */
[----:B------:R-:W-:Y:S01]  /*1290*/  IMAD.MOV.U32 R25, RZ, RZ, R30 ;  /* 0x000000ffff197224 */ /* 0x000fe200078e001e */
[----:B------:R-:W-:Y:S02]  /*12a0*/  SEL R23, R5, R10, !P1 ;  /* 0x0000000a05177207 */ /* 0x000fe40004800000 */
[----:B------:R-:W-:-:S07]  /*12b0*/  SEL R22, R10, R5, !P1 ;  /* 0x000000050a167207 */ /* 0x000fce0004800000 */
.L_x_11:
[----:B------:R-:W-:Y:S05]  /*12c0*/  @!P2 BRA `(.L_x_14) ;  /* 0x00000020002ca947 */ /* 0x000fea0003800000 */
[----:B------:R-:W-:-:S13]  /*12d0*/  ISETP.GT.U32.AND P0, PT, R33, 0x1, PT ;  /* 0x000000012100780c */ /* 0x000fda0003f04070 */
[----:B------:R-:W-:Y:S05]  /*12e0*/  @P0 EXIT ;  /* 0x000000000000094d */ /* 0x000fea0003800000 */
.L_x_15:
[----:B------:R-:W-:-:S08]  /*12f0*/  NOP ;  /* 0x0000000000007918 */ /* 0x000fd00000000000 */
[----:B------:R-:W0:Y:S02]  /*1300*/  USETMAXREG.TRY_ALLOC.CTAPOOL UP0, 0xe8 ;  /* 0x000000e8000079c8 */ /* 0x000e240008000600 */
[----:B0-----:R-:W-:-:S13]  /*1310*/  PLOP3.LUT P0, PT, PT, PT, UP0, 0x80, 0x0 ;  /* 0x000000000000781c */ /* 0x001fda0003f0f008 */
[----:B------:R-:W-:Y:S05]  /*1320*/  @!P0 BRA `(.L_x_15) ;  /* 0xfffffffc00f08947 */ /* 0x000fea000383ffff */
[----:B------:R-:W-:-:S13]  /*1330*/  LOP3.LUT P0, RZ, R6, 0xff, RZ, 0xc0, !PT ;  /* 0x000000ff06ff7812 */ /* 0x000fda000780c0ff */
[----:B------:R-:W-:Y:S05]  /*1340*/  @!P0 EXIT ;  /* 0x000000000000894d */ /* 0x000fea0003800000 */
[----:B------:R-:W0:Y:S01]  /*1350*/  S2UR UR4, SR_CgaCtaId ;  /* 0x00000000000479c3 */ /* 0x000e220000008800 */
[----:B------:R-:W-:Y:S01]  /*1360*/  SHF.R.S32.HI R3, RZ, 0x1f, R2 ;  /* 0x0000001fff037819 */ /* 0x000fe20000011402 */
[----:B------:R-:W-:Y:S01]  /*1370*/  UIADD3 UR5, UR45, -0x1, URZ ;  /* 0xffffffff2d057890 */ /* 0x000fe2000fffe03f */
[----:B------:R-:W-:Y:S01]  /*1380*/  LOP3.LUT R45, R16, 0x1, RZ, 0xfc, !PT ;  /* 0x00000001102d7812 */ /* 0x000fe200078efcff */
[----:B------:R-:W-:Y:S01]  /*1390*/  UMOV UR42, 0x400 ;  /* 0x00000400002a7882 */ /* 0x000fe20000000000 */
[CC--:B------:R-:W-:Y:S01]  /*13a0*/  LEA.HI R0, R3.reuse, R2.reuse, RZ, 0x2 ;  /* 0x0000000203007211 */ /* 0x0c0fe200078f10ff */
[----:B------:R-:W-:Y:S01]  /*13b0*/  UISETP.LT.AND UP0, UPT, UR40, 0x1, UPT ;  /* 0x000000012800788c */ /* 0x000fe2000bf01270 */
[----:B------:R-:W-:Y:S01]  /*13c0*/  LEA.HI R4, R3, R2, RZ, 0x5 ;  /* 0x0000000203047211 */ /* 0x000fe200078f28ff */
[----:B------:R-:W-:Y:S01]  /*13d0*/  USHF.L.U32 UR41, UR40, 0x1, URZ ;  /* 0x0000000128297899 */ /* 0x000fe2000800063f */
[--C-:B------:R-:W-:Y:S01]  /*13e0*/  SHF.R.S32.HI R32, RZ, 0x2, R0.reuse ;  /* 0x00000002ff207819 */ /* 0x100fe20000011400 */
[----:B------:R-:W-:Y:S01]  /*13f0*/  USEL UR44, UR40, 0x1, UP0 ;  /* 0x00000001282c7887 */ /* 0x000fe20008000000 */
[----:B------:R-:W-:Y:S01]  /*1400*/  SHF.R.S32.HI R5, RZ, 0x1f, R0 ;  /* 0x0000001fff057819 */ /* 0x000fe20000011400 */
[----:B------:R-:W-:Y:S01]  /*1410*/  UISETP.NE.AND UP0, UPT, UR5, URZ, UPT ;  /* 0x0000003f0500728c */ /* 0x000fe2000bf05270 */
[----:B------:R-:W-:Y:S01]  /*1420*/  LOP3.LUT R3, R0, 0xfffffffc, RZ, 0xc0, !PT ;  /* 0xfffffffc00037812 */ /* 0x000fe200078ec0ff */
[----:B------:R-:W-:Y:S01]  /*1430*/  UIADD3 UR44, -UR44, UR40, URZ ;  /* 0x000000282c2c7290 */ /* 0x000fe2000fffe13f */
[----:B------:R-:W-:Y:S01]  /*1440*/  LEA.HI R5, R5, R32, RZ, 0x3 ;  /* 0x0000002005057211 */ /* 0x000fe200078f18ff */
[----:B------:R-:W-:-:S02]  /*1450*/  USEL UR7, URZ, 0x1, UP0 ;  /* 0x000000013f077887 */ /* 0x000fc40008000000 */
[----:B------:R-:W-:Y:S01]  /*1460*/  IMAD.IADD R34, R2, 0x1, -R3 ;  /* 0x0000000102227824 */ /* 0x000fe200078e0a03 */
[----:B------:R-:W-:-:S03]  /*1470*/  LOP3.LUT R5, R5, 0xfffffff8, RZ, 0xc0, !PT ;  /* 0xfffffff805057812 */ /* 0x000fc600078ec0ff */
[----:B------:R-:W-:Y:S01]  /*1480*/  IMAD.U32 R46, RZ, RZ, UR7 ;  /* 0x00000007ff2e7e24 */ /* 0x000fe2000f8e00ff */
[----:B0-----:R-:W-:Y:S01]  /*1490*/  ULEA UR42, UR4, UR42, 0x18 ;  /* 0x0000002a042a7291 */ /* 0x001fe2000f8ec03f */
[----:B------:R-:W-:Y:S01]  /*14a0*/  IMAD.IADD R32, R32, 0x1, -R5 ;  /* 0x0000000120207824 */ /* 0x000fe200078e0a05 */
[----:B------:R-:W-:Y:S01]  /*14b0*/  USHF.L.U32 UR4, UR5, 0x3, URZ ;  /* 0x0000000305047899 */ /* 0x000fe2000800063f */
[----:B------:R-:W-:Y:S01]  /*14c0*/  SHF.R.S32.HI R5, RZ, 0x5, R4 ;  /* 0x00000005ff057819 */ /* 0x000fe20000011404 */
[----:B------:R-:W-:Y:S02]  /*14d0*/  UIADD3 UR5, UR42, 0x30200, URZ ;  /* 0x000302002a057890 */ /* 0x000fe4000fffe03f */
[----:B------:R-:W-:Y:S01]  /*14e0*/  ULOP3.LUT UR4, UR4, 0x8, URZ, 0xc0, !UPT ;  /* 0x0000000804047892 */ /* 0x000fe2000f8ec03f */
[--C-:B------:R-:W-:Y:S01]  /*14f0*/  SHF.R.S32.HI R33, RZ, 0x1f, R32.reuse ;  /* 0x0000001fff217819 */ /* 0x100fe20000011420 */
[----:B------:R-:W-:Y:S01]  /*1500*/  UIADD3 UR6, UR42, 0x200, URZ ;  /* 0x000002002a067890 */ /* 0x000fe2000fffe03f */
[----:B------:R-:W-:Y:S01]  /*1510*/  IMAD R35, R5, -0x10, -R32 ;  /* 0xfffffff005237824 */ /* 0x000fe200078e0a20 */
[----:B------:R-:W-:-:S02]  /*1520*/  USHF.R.U32.HI UR5, URZ, 0x4, UR5 ;  /* 0x000000043f057899 */ /* 0x000fc40008011605 */
[----:B------:R-:W-:Y:S01]  /*1530*/  USHF.R.U32.HI UR6, URZ, 0x4, UR6 ;  /* 0x000000043f067899 */ /* 0x000fe20008011606 */
[----:B------:R-:W-:Y:S01]  /*1540*/  IMAD.WIDE R32, R5, 0x10, R32 ;  /* 0x0000001005207825 */ /* 0x000fe200078e0220 */
[----:B------:R-:W-:Y:S02]  /*1550*/  ULOP3.LUT UR46, UR4, 0x8, URZ, 0x3c, !UPT ;  /* 0x00000008042e7892 */ /* 0x000fe4000f8e3c3f */
[----:B------:R-:W-:Y:S02]  /*1560*/  ULOP3.LUT UR47, UR4, 0x18, URZ, 0x3c, !UPT ;  /* 0x00000018042f7892 */ /* 0x000fe4000f8e3c3f */
[----:B------:R-:W-:Y:S01]  /*1570*/  UIADD3 UR43, UR42, 0xd0, URZ ;  /* 0x000000d02a2b7890 */ /* 0x000fe2000fffe03f */
[----:B------:R-:W-:Y:S01]  /*1580*/  ULDC UR4, c[0x0][0x284] ;  /* 0x0000a10000047ab9 */ /* 0x000fe20000000800 */
[----:B------:R-:W-:Y:S01]  /*1590*/  ULOP3.LUT UR5, UR5, 0x3fff, URZ, 0xc0, !UPT ;  /* 0x00003fff05057892 */ /* 0x000fe2000f8ec03f */
[----:B------:R-:W-:Y:S01]  /*15a0*/  VIADD R35, R35, UR4 ;  /* 0x0000000423237c36 */ /* 0x000fe20008000000 */
[----:B------:R-:W-:-:S02]  /*15b0*/  ULOP3.LUT UR6, UR6, 0x3fff, URZ, 0xc0, !UPT ;  /* 0x00003fff06067892 */ /* 0x000fc4000f8ec03f */
[----:B------:R-:W-:Y:S02]  /*15c0*/  ULEA UR45, UR45, UR43, 0x3 ;  /* 0x0000002b2d2d7291 */ /* 0x000fe4000f8e183f */
[----:B------:R-:W-:Y:S02]  /*15d0*/  ULOP3.LUT UR48, UR5, 0x10000, URZ, 0xfc, !UPT ;  /* 0x0001000005307892 */ /* 0x000fe4000f8efc3f */
[----:B------:R-:W-:-:S12]  /*15e0*/  ULOP3.LUT UR49, UR6, 0x10000, URZ, 0xfc, !UPT ;  /* 0x0001000006317892 */ /* 0x000fd8000f8efc3f */
.L_x_43:
[----:B------:R-:W-:Y:S01]  /*15f0*/  SHF.L.U32 R0, R46, 0x1f, RZ ;  /* 0x0000001f2e007819 */ /* 0x000fe200000006ff */
[----:B------:R-:W-:Y:S02]  /*1600*/  ULDC UR4, c[0x0][0x28c] ;  /* 0x0000a30000047ab9 */ /* 0x000fe40000000800 */
[----:B------:R-:W-:Y:S01]  /*1610*/  ISETP.LT.AND P1, PT, RZ, UR4, PT ;  /* 0x00000004ff007c0c */ /* 0x000fe2000bf21270 */
[----:B0-----:R-:W0:Y:S02]  /*1620*/  SYNCS.PHASECHK.TRANS64.TRYWAIT P0, [UR45+-0x8], R0 ;  /* 0xfffff800ff0075a7 */ /* 0x001e24000800016d */
[----:B0----5:R-:W-:Y:S10]  /*1630*/  @!P0 BRA `(.L_x_16) ;  /* 0x0000003000988947 */ /* 0x021ff40003800000 */
.L_x_73:
[----:B------:R-:W-:Y:S05]  /*1640*/  @P1 BRA `(.L_x_17) ;  /* 0x0000000000401947 */ /* 0x000fea0003800000 */
[----:B0-----:R-:W-:Y:S01]  /*1650*/  MOV R0, 0x0 ;  /* 0x0000000000007802 */ /* 0x001fe20000000f00 */
[----:B------:R-:W-:Y:S01]  /*1660*/  ULDC.64 UR4, c[0x4][0x68] ;  /* 0x01001a0000047ab9 */ /* 0x000fe20000000a00 */
[----:B------:R-:W-:Y:S01]  /*1670*/  ULDC.64 UR6, c[0x4][0x8] ;  /* 0x0100020000067ab9 */ /* 0x000fe20000000a00 */
[----:B------:R-:W-:Y:S01]  /*1680*/  IMAD.U32 R4, RZ, RZ, UR4 ;  /* 0x00000004ff047e24 */ /* 0x000fe2000f8e00ff */
[----:B------:R0:W1:Y:S01]  /*1690*/  LDC.64 R2, c[0x4][R0] ;  /* 0x0100000000027b82 */ /* 0x0000620000000a00 */
[----:B------:R-:W-:Y:S01]  /*16a0*/  IMAD.U32 R5, RZ, RZ, UR5 ;  /* 0x00000005ff057e24 */ /* 0x000fe2000f8e00ff */
[----:B------:R-:W-:Y:S01]  /*16b0*/  ULDC.64 UR4, c[0x4][0x70] ;  /* 0x01001c0000047ab9 */ /* 0x000fe20000000a00 */
[----:B------:R-:W-:Y:S02]  /*16c0*/  IMAD.U32 R10, RZ, RZ, UR6 ;  /* 0x00000006ff0a7e24 */ /* 0x000fe4000f8e00ff */
[----:B------:R-:W-:Y:S02]  /*16d0*/  IMAD.U32 R6, RZ, RZ, UR4 ;  /* 0x00000004ff067e24 */ /* 0x000fe4000f8e00ff */
[----:B------:R-:W-:-:S02]  /*16e0*/  IMAD.U32 R7, RZ, RZ, UR5 ;  /* 0x00000005ff077e24 */ /* 0x000fc4000f8e00ff */
[----:B------:R-:W-:Y:S02]  /*16f0*/  IMAD.U32 R11, RZ, RZ, UR7 ;  /* 0x00000007ff0b7e24 */ /* 0x000fe4000f8e00ff */
[----:B------:R-:W-:Y:S02]  /*1700*/  IMAD.MOV.U32 R8, RZ, RZ, 0x1e1 ;  /* 0x000001e1ff087424 */ /* 0x000fe400078e00ff */
[----:B------:R-:W-:Y:S02]  /*1710*/  IMAD.MOV.U32 R12, RZ, RZ, 0x1 ;  /* 0x00000001ff0c7424 */ /* 0x000fe400078e00ff */
[----:B0-----:R-:W-:-:S07]  /*1720*/  IMAD.MOV.U32 R13, RZ, RZ, RZ ;  /* 0x000000ffff0d7224 */ /* 0x001fce00078e00ff */
[----:B------:R-:W-:-:S07]  /*1730*/  LEPC R20, `(.L_x_17) ;  /* 0x000000001014794e */ /* 0x000fce0000000000 */
[----:B-12--5:R-:W-:Y:S05]  /*1740*/  CALL.ABS.NOINC R2 ;  /* 0x0000000002007343 */ /* 0x026fea0003c00000 */
.L_x_17:
[----:B------:R-:W-:-:S13]  /*1750*/  ISETP.NE.AND P0, PT, R45, 0x3, PT ;  /* 0x000000032d00780c */ /* 0x000fda0003f05270 */
[----:B------:R-:W-:Y:S05]  /*1760*/  @!P0 BRA `(.L_x_18) ;  /* 0x0000000000048947 */ /* 0x000fea0003800000 */
[----:B------:R-:W-:Y:S01]  /*1770*/  BPT.TRAP 0x1 ;  /* 0x000000040000795c */ /* 0x000fe20000300000 */
.L_x_18:
[----:B0-----:R-:W-:Y:S02]  /*1780*/  IMAD.U32 R3, RZ, RZ, UR36 ;  /* 0x00000024ff037e24 */ /* 0x001fe4000f8e00ff */
[----:B------:R-:W-:-:S03]  /*1790*/  IMAD.U32 R0, RZ, RZ, UR37 ;  /* 0x00000025ff007e24 */ /* 0x000fc6000f8e00ff */
[----:B------:R-:W-:Y:S02]  /*17a0*/  LEA R3, R3, UR42, 0x3 ;  /* 0x0000002a03037c11 */ /* 0x000fe4000f8e18ff */
[----:B------:R-:W-:-:S04]  /*17b0*/  SHF.L.U32 R0, R0, 0x1f, RZ ;  /* 0x0000001f00007819 */ /* 0x000fc800000006ff */
[----:B------:R0:W1:Y:S01]  /*17c0*/  SYNCS.PHASECHK.TRANS64.TRYWAIT P1, [R3+URZ], R0 ;  /* 0x00000000030075a7 */ /* 0x000062000802017f */
[----:B------:R-:W-:Y:S05]  /*17d0*/  @!P0 BRA `(.L_x_19) ;  /* 0x0000000000048947 */ /* 0x000fea0003800000 */
[----:B------:R-:W-:Y:S01]  /*17e0*/  BPT.TRAP 0x1 ;  /* 0x000000040000795c */ /* 0x000fe20000300000 */
.L_x_19:
[----:B-1----:R-:W-:Y:S05]  /*17f0*/  @P1 BRA `(.L_x_20) ;  /* 0x0000000000081947 */ /* 0x002fea0003800000 */
[----:B------:R-:W1:Y:S02]  /*1800*/  SYNCS.PHASECHK.TRANS64.TRYWAIT P1, [R3+URZ], R0 ;  /* 0x00000000030075a7 */ /* 0x000e64000802017f */
[----:B-1----:R-:W-:Y:S05]  /*1810*/  @!P1 BRA `(.L_x_21) ;  /* 0x0000003000389947 */ /* 0x002fea0003800000 */
.L_x_20:
[----:B------:R-:W-:Y:S05]  /*1820*/  WARPSYNC.ALL ;  /* 0x0000000000007948 */ /* 0x000fea0003800000 */
[----:B------:R-:W-:Y:S01]  /*1830*/  ULEA UR9, UR36, UR49, 0xa ;  /* 0x0000003124097291 */ /* 0x000fe2000f8e503f */
[----:B------:R-:W-:Y:S01]  /*1840*/  WARPGROUP.ARRIVE ;  /* 0x00000000000079c5 */ /* 0x000fe20000000000 */
[----:B------:R-:W-:Y:S01]  /*1850*/  ULEA UR8, UR36, UR48, 0x7 ;  /* 0x0000003024087291 */ /* 0x000fe2000f8e383f */
[----:B01----:R-:W-:Y:S01]  /*1860*/  IMAD.U32 R0, RZ, RZ, UR44 ;  /* 0x0000002cff007e24 */ /* 0x003fe2000f8e00ff */
[----:B------:R-:W-:Y:S01]  /*1870*/  UMOV UR5, 0x40000040 ;  /* 0x4000004000057882 */ /* 0x000fe20000000000 */
[----:B------:R-:W-:-:S02]  /*1880*/  UMOV UR7, 0x40000000 ;  /* 0x4000000000077882 */ /* 0x000fc40000000000 */
[----:B------:R-:W-:Y:S01]  /*1890*/  UMOV UR4, UR9 ;  /* 0x0000000900047c82 */ /* 0x000fe20008000000 */
[----:B------:R-:W-:Y:S01]  /*18a0*/  ISETP.GE.AND P1, PT, R0, 0x1, PT ;  /* 0x000000010000780c */ /* 0x000fe20003f26270 */
[----:B------:R-:W-:Y:S02]  /*18b0*/  UMOV UR6, UR8 ;  /* 0x0000000800067c82 */ /* 0x000fe40008000000 */
[----:B------:R-:W-:Y:S01]  /*18c0*/  HGMMA.64x8x16.F32.BF16 R28, gdesc[UR4], RZ, !UPT, gsb0 ;  /* 0x00000000041c79f0 */ /* 0x000fe2000c0018ff */
[----:B------:R-:W-:Y:S02]  /*18d0*/  UIADD3 UR4, UR9, 0x2, URZ ;  /* 0x0000000209047890 */ /* 0x000fe4000fffe03f */
[----:B------:R-:W-:Y:S01]  /*18e0*/  UIADD3 UR6, UR8, 0x2, URZ ;  /* 0x0000000208067890 */ /* 0x000fe2000fffe03f */
[----:B------:R-:W-:Y:S01]  /*18f0*/  UMOV UR5, 0x40000040 ;  /* 0x4000004000057882 */ /* 0x000fe20000000000 */
[----:B------:R-:W-:Y:S01]  /*1900*/  UMOV UR7, 0x40000000 ;  /* 0x4000000000077882 */ /* 0x000fe20000000000 */
[----:B------:R-:W-:-:S02]  /*1910*/  WARPGROUP.DEPBAR.LE gsb0, 0x0 ;  /* 0x00008000000079c5 */ /* 0x000fc40000010000 */
[----:B------:R-:W-:-:S06]  /*1920*/  WARPGROUP.ARRIVE ;  /* 0x00000000000079c5 */ /* 0x000fcc0000000000 */
[----:B------:R-:W-:Y:S01]  /*1930*/  HGMMA.64x8x16.F32.BF16 R28, gdesc[UR4], R28, gsb0 ;  /* 0x00000000041c79f0 */ /* 0x000fe2000800181c */
[----:B------:R-:W-:Y:S02]  /*1940*/  UIADD3 UR4, UR9, 0x4, URZ ;  /* 0x0000000409047890 */ /* 0x000fe4000fffe03f */
[----:B------:R-:W-:Y:S01]  /*1950*/  UIADD3 UR6, UR8, 0x4, URZ ;  /* 0x0000000408067890 */ /* 0x000fe2000fffe03f */
[----:B------:R-:W-:Y:S01]  /*1960*/  UMOV UR5, 0x40000040 ;  /* 0x4000004000057882 */ /* 0x000fe20000000000 */
[----:B------:R-:W-:Y:S01]  /*1970*/  UMOV UR7, 0x40000000 ;  /* 0x4000000000077882 */ /* 0x000fe20000000000 */
[----:B------:R-:W-:Y:S02]  /*1980*/  WARPGROUP.DEPBAR.LE gsb0, 0x0 ;  /* 0x00008000000079c5 */ /* 0x000fe40000010000 */
        /* <DEDUP_REMOVED lines=36> */
[----:B------:R-:W-:Y:S03]  /*1bd0*/  HGMMA.64x8x16.F32.BF16 R28, gdesc[UR4], R28, gsb0 ;  /* 0x00000000041c79f0 */ /* 0x000fe6000800181c */
[----:B------:R-:W-:Y:S02]  /*1be0*/  WARPGROUP.DEPBAR.LE gsb0, 0x0 ;  /* 0x00008000000079c5 */ /* 0x000fe40000010000 */
[----:B------:R-:W-:Y:S05]  /*1bf0*/  @!P1 BRA `(.L_x_22) ;  /* 0x0000000400809947 */ /* 0x000fea0003800000 */
[----:B------:R-:W-:Y:S01]  /*1c00*/  UIADD3 UR8, UR36, 0x1, URZ ;  /* 0x0000000124087890 */ /* 0x000fe2000fffe03f */
[----:B------:R-:W-:Y:S01]  /*1c10*/  IMAD.U32 R0, RZ, RZ, UR44 ;  /* 0x0000002cff007e24 */ /* 0x000fe2000f8e00ff */
[----:B------:R-:W-:Y:S02]  /*1c20*/  UMOV UR9, UR36 ;  /* 0x0000002400097c82 */ /* 0x000fe40008000000 */
[----:B------:R-:W-:-:S04]  /*1c30*/  UISETP.NE.AND UP0, UPT, UR8, 0xc, UPT ;  /* 0x0000000c0800788c */ /* 0x000fc8000bf05270 */
[----:B------:R-:W-:Y:S02]  /*1c40*/  USEL UR4, URZ, 0x1, UP0 ;  /* 0x000000013f047887 */ /* 0x000fe40008000000 */
[----:B------:R-:W-:Y:S02]  /*1c50*/  USEL UR8, UR8, URZ, UP0 ;  /* 0x0000003f08087287 */ /* 0x000fe40008000000 */
[----:B------:R-:W-:-:S06]  /*1c60*/  ULOP3.LUT UR4, UR37, UR4, URZ, 0x3c, !UPT ;  /* 0x0000000425047292 */ /* 0x000fcc000f8e3c3f */
[----:B------:R-:W-:-:S07]  /*1c70*/  IMAD.U32 R4, RZ, RZ, UR4 ;  /* 0x00000004ff047e24 */ /* 0x000fce000f8e00ff */
.L_x_29:
[----:B01----:R-:W-:Y:S05]  /*1c80*/  @!P0 BRA `(.L_x_23) ;  /* 0x0000000000048947 */ /* 0x003fea0003800000 */
[----:B------:R-:W-:Y:S01]  /*1c90*/  BPT.TRAP 0x1 ;  /* 0x000000040000795c */ /* 0x000fe20000300000 */
.L_x_23:
[----:B------:R-:W-:Y:S01]  /*1ca0*/  ULEA UR4, UR8, UR42, 0x3 ;  /* 0x0000002a08047291 */ /* 0x000fe2000f8e183f */
[----:B------:R-:W-:-:S08]  /*1cb0*/  SHF.L.U32 R2, R4, 0x1f, RZ ;  /* 0x0000001f04027819 */ /* 0x000fd000000006ff */
[----:B------:R0:W1:Y:S01]  /*1cc0*/  SYNCS.PHASECHK.TRANS64.TRYWAIT P1, [UR4], R2 ;  /* 0x00000002ff0075a7 */ /* 0x0000620008020144 */
[----:B------:R-:W-:Y:S05]  /*1cd0*/  @!P0 BRA `(.L_x_24) ;  /* 0x0000000000048947 */ /* 0x000fea0003800000 */
[----:B------:R-:W-:Y:S01]  /*1ce0*/  BPT.TRAP 0x1 ;  /* 0x000000040000795c */ /* 0x000fe20000300000 */
.L_x_24:
[----:B-1----:R-:W-:Y:S05]  /*1cf0*/  @P1 BRA `(.L_x_25) ;  /* 0x0000000000081947 */ /* 0x002fea0003800000 */
[----:B------:R-:W1:Y:S02]  /*1d00*/  SYNCS.PHASECHK.TRANS64.TRYWAIT P1, [UR4], R2 ;  /* 0x00000002ff0075a7 */ /* 0x000e640008020144 */
[----:B-1----:R-:W-:Y:S05]  /*1d10*/  @!P1 BRA `(.L_x_26) ;  /* 0x0000002c000c9947 */ /* 0x002fea0003800000 */
.L_x_25:
[----:B------:R-:W-:Y:S01]  /*1d20*/  ULEA UR11, UR8, UR49, 0xa ;  /* 0x00000031080b7291 */ /* 0x000fe2000f8e503f */
[----:B------:R-:W-:Y:S01]  /*1d30*/  WARPGROUP.ARRIVE ;  /* 0x00000000000079c5 */ /* 0x000fe20000000000 */
[----:B------:R-:W-:Y:S01]  /*1d40*/  ULEA UR10, UR8, UR48, 0x7 ;  /* 0x00000030080a7291 */ /* 0x000fe2000f8e383f */
[----:B------:R-:W-:Y:S01]  /*1d50*/  UMOV UR5, 0x40000040 ;  /* 0x4000004000057882 */ /* 0x000fe20000000000 */
[----:B------:R-:W-:-:S03]  /*1d60*/  UMOV UR7, 0x40000000 ;  /* 0x4000000000077882 */ /* 0x000fc60000000000 */
[----:B------:R-:W-:Y:S02]  /*1d70*/  UMOV UR4, UR11 ;  /* 0x0000000b00047c82 */ /* 0x000fe40008000000 */
[----:B------:R-:W-:Y:S02]  /*1d80*/  UMOV UR6, UR10 ;  /* 0x0000000a00067c82 */ /* 0x000fe40008000000 */
[----:B------:R-:W-:Y:S01]  /*1d90*/  HGMMA.64x8x16.F32.BF16 R28, gdesc[UR4], R28, gsb0 ;  /* 0x00000000041c79f0 */ /* 0x000fe2000800181c */
        /* <DEDUP_REMOVED lines=51> */
[----:B------:R-:W-:Y:S01]  /*20d0*/  BPT.TRAP 0x1 ;  /* 0x000000040000795c */ /* 0x000fe20000300000 */
.L_x_27:
[----:B------:R-:W-:Y:S01]  /*20e0*/  ULEA UR4, UR9, UR42, 0x3 ;  /* 0x0000002a09047291 */ /* 0x000fe2000f8e183f */
[----:B------:R-:W-:-:S03]  /*20f0*/  ISETP.GT.U32.AND P1, PT, R16, 0x1, PT ;  /* 0x000000011000780c */ /* 0x000fc60003f24070 */
[----:B------:R-:W-:-:S04]  /*2100*/  UIADD3 UR4, UR4, 0x60, URZ ;  /* 0x0000006004047890 */ /* 0x000fc8000fffe03f */
[----:B------:R-:W-:-:S09]  /*2110*/  UPRMT UR4, URZ, 0x654, UR4 ;  /* 0x000006543f047896 */ /* 0x000fd20008000004 */
[----:B------:R-:W-:Y:S01]  /*2120*/  SYNCS.ARRIVE.TRANS64.RED.A1T0 RZ, [UR4], RZ ;  /* 0x000000ffffff79a7 */ /* 0x000fe20008100404 */
[----:B------:R-:W-:Y:S05]  /*2130*/  @P1 BRA `(.L_x_28) ;  /* 0x0000000000041947 */ /* 0x000fea0003800000 */
[----:B------:R-:W-:Y:S01]  /*2140*/  BPT.TRAP 0x1 ;  /* 0x000000040000795c */ /* 0x000fe20000300000 */
.L_x_28:
[----:B------:R-:W-:Y:S01]  /*2150*/  UIADD3 UR8, UR8, 0x1, URZ ;  /* 0x0000000108087890 */ /* 0x000fe2000fffe03f */
[C---:B------:R-:W-:Y:S01]  /*2160*/  ISETP.GT.AND P1, PT, R0.reuse, 0x1, PT ;  /* 0x000000010000780c */ /* 0x040fe20003f24270 */
[----:B------:R-:W-:Y:S01]  /*2170*/  UIADD3 UR9, UR9, 0x1, URZ ;  /* 0x0000000109097890 */ /* 0x000fe2000fffe03f */
[----:B------:R-:W-:Y:S01]  /*2180*/  VIADD R0, R0, 0xffffffff ;  /* 0xffffffff00007836 */ /* 0x000fe20000000000 */
[----:B------:R-:W-:Y:S02]  /*2190*/  UISETP.NE.AND UP0, UPT, UR8, 0xc, UPT ;  /* 0x0000000c0800788c */ /* 0x000fe4000bf05270 */
[----:B------:R-:W-:Y:S02]  /*21a0*/  UISETP.NE.AND UP1, UPT, UR9, 0xc, UPT ;  /* 0x0000000c0900788c */ /* 0x000fe4000bf25270 */
[----:B------:R-:W-:Y:S02]  /*21b0*/  USEL UR4, URZ, 0x1, UP0 ;  /* 0x000000013f047887 */ /* 0x000fe40008000000 */
[----:B------:R-:W-:-:S02]  /*21c0*/  USEL UR8, UR8, URZ, UP0 ;  /* 0x0000003f08087287 */ /* 0x000fc40008000000 */
[----:B------:R-:W-:Y:S02]  /*21d0*/  USEL UR9, UR9, URZ, UP1 ;  /* 0x0000003f09097287 */ /* 0x000fe40008800000 */
[----:B------:R-:W-:Y:S01]  /*21e0*/  LOP3.LUT R4, R4, UR4, RZ, 0x3c, !PT ;  /* 0x0000000404047c12 */ /* 0x000fe2000f8e3cff */
[----:B------:R-:W-:Y:S09]  /*21f0*/  @P1 BRA `(.L_x_29) ;  /* 0xfffffff800a01947 */ /* 0x000ff2000383ffff */
.L_x_22:
[----:B------:R-:W3:Y:S01]  /*2200*/  LDC R0, c[0x0][0x28c] ;  /* 0x0000a300ff007b82 */ /* 0x000ee20000000800 */
[----:B01----:R-:W-:-:S04]  /*2210*/  IMAD.U32 R2, RZ, RZ, UR46 ;  /* 0x0000002eff027e24 */ /* 0x003fc8000f8e00ff */
[----:B------:R0:W-:Y:S01]  /*2220*/  SYNCS.ARRIVE.TRANS64.A1T0 RZ, [R2+UR43], RZ ;  /* 0x000000ff02ff79a7 */ /* 0x0001e2000810002b */
[----:B---3--:R-:W-:-:S13]  /*2230*/  ISETP.GE.AND P1, PT, R0, 0x1, PT ;  /* 0x000000010000780c */ /* 0x008fda0003f26270 */
[----:B0-----:R-:W-:Y:S05]  /*2240*/  @!P1 BRA `(.L_x_30) ;  /* 0x0000000000349947 */ /* 0x001fea0003800000 */
[----:B------:R-:W-:Y:S05]  /*2250*/  @!P0 BRA `(.L_x_31) ;  /* 0x0000000000048947 */ /* 0x000fea0003800000 */
[----:B------:R-:W-:Y:S01]  /*2260*/  BPT.TRAP 0x1 ;  /* 0x000000040000795c */ /* 0x000fe20000300000 */
.L_x_31:
[----:B------:R-:W-:Y:S01]  /*2270*/  UIADD3 UR6, UR44, UR36, URZ ;  /* 0x000000242c067290 */ /* 0x000fe2000fffe03f */
[----:B------:R-:W-:-:S03]  /*2280*/  ISETP.GT.U32.AND P0, PT, R16, 0x1, PT ;  /* 0x000000011000780c */ /* 0x000fc60003f04070 */
[----:B------:R-:W-:-:S04]  /*2290*/  UIMAD.WIDE.U32 UR4, UR6, -0x55555555, URZ ;  /* 0xaaaaaaab060478a5 */ /* 0x000fc8000f8e003f */
[----:B------:R-:W-:-:S04]  /*22a0*/  USHF.R.U32.HI UR4, URZ, 0x3, UR5 ;  /* 0x000000033f047899 */ /* 0x000fc80008011605 */
[----:B------:R-:W-:-:S04]  /*22b0*/  UIMAD UR6, UR4, -0xc, UR6 ;  /* 0xfffffff4040678a4 */ /* 0x000fc8000f8e0206 */
[----:B------:R-:W-:-:S04]  /*22c0*/  ULEA UR6, UR6, UR42, 0x3 ;  /* 0x0000002a06067291 */ /* 0x000fc8000f8e183f */
[----:B------:R-:W-:-:S04]  /*22d0*/  UIADD3 UR6, UR6, 0x60, URZ ;  /* 0x0000006006067890 */ /* 0x000fc8000fffe03f */
[----:B------:R-:W-:-:S09]  /*22e0*/  UPRMT UR6, URZ, 0x654, UR6 ;  /* 0x000006543f067896 */ /* 0x000fd20008000006 */
[----:B------:R-:W-:Y:S01]  /*22f0*/  SYNCS.ARRIVE.TRANS64.RED.A1T0 RZ, [UR6], RZ ;  /* 0x000000ffffff79a7 */ /* 0x000fe20008100406 */
[----:B------:R-:W-:Y:S05]  /*2300*/  @P0 BRA `(.L_x_30) ;  /* 0x0000000000040947 */ /* 0x000fea0003800000 */
[----:B------:R-:W-:Y:S01]  /*2310*/  BPT.TRAP 0x1 ;  /* 0x000000040000795c */ /* 0x000fe20000300000 */
.L_x_30:
[----:B------:R-:W-:Y:S01]  /*2320*/  SHF.L.U32 R0, R46, 0x1f, RZ ;  /* 0x0000001f2e007819 */ /* 0x000fe200000006ff */
[----:B------:R-:W-:Y:S01]  /*2330*/  UIADD3 UR36, UR41, UR36, URZ ;  /* 0x0000002429247290 */ /* 0x000fe2000fffe03f */
[----:B------:R-:W0:Y:S01]  /*2340*/  LDC R9, c[0x0][0x288] ;  /* 0x0000a200ff097b82 */ /* 0x000e220000000800 */
[----:B------:R-:W-:Y:S01]  /*2350*/  UISETP.GE.U32.AND UP1, UPT, UR41, 0xc, UPT ;  /* 0x0000000c2900788c */ /* 0x000fe2000bf26070 */
[----:B------:R-:W-:Y:S01]  /*2360*/  IMAD.SHL.U32 R4, R34, 0x2, RZ ;  /* 0x0000000222047824 */ /* 0x000fe200078e00ff */
[----:B------:R-:W-:Y:S02]  /*2370*/  UISETP.GT.U32.AND UP0, UPT, UR36, 0xb, UPT ;  /* 0x0000000b2400788c */ /* 0x000fe4000bf04070 */
[----:B------:R-:W-:Y:S02]  /*2380*/  UIMAD.WIDE.U32 UR4, UR36, -0x55555555, URZ ;  /* 0xaaaaaaab240478a5 */ /* 0x000fe4000f8e003f */
[----:B------:R-:W-:Y:S01]  /*2390*/  UISETP.LT.U32.AND UP0, UPT, UR41, 0xc, UP0 ;  /* 0x0000000c2900788c */ /* 0x000fe20008701070 */
[----:B------:R-:W1:Y:S01]  /*23a0*/  SYNCS.PHASECHK.TRANS64.TRYWAIT P0, [UR45+0x8], R0 ;  /* 0x00000800ff0075a7 */ /* 0x000e62000800016d */
[----:B------:R-:W-:Y:S01]  /*23b0*/  USHF.R.U32.HI UR4, URZ, 0x3, UR5 ;  /* 0x000000033f047899 */ /* 0x000fe20008011605 */
[----:B------:R-:W-:Y:S01]  /*23c0*/  SHF.R.S32.HI R5, RZ, 0x1f, R4 ;  /* 0x0000001fff057819 */ /* 0x000fe20000011404 */
[----:B------:R-:W-:-:S02]  /*23d0*/  USEL UR6, URZ, 0x1, !UP0 ;  /* 0x000000013f067887 */ /* 0x000fc4000c000000 */
[----:B------:R-:W-:Y:S02]  /*23e0*/  UIMAD UR36, UR4, -0xc, UR36 ;  /* 0xfffffff4042478a4 */ /* 0x000fe4000f8e0224 */
[----:B------:R-:W-:-:S04]  /*23f0*/  ULOP3.LUT UR37, UR37, UR6, URZ, 0x3c, !UPT ;  /* 0x0000000625257292 */ /* 0x000fc8000f8e3c3f */
[----:B------:R-:W-:Y:S01]  /*2400*/  @UP1 ULOP3.LUT UR37, UR37, 0x1, UR4, 0x78, !UPT ;  /* 0x0000000125251892 */ /* 0x000fe2000f8e7804 */
[----:B01----:R-:W-:Y:S11]  /*2410*/  @!P0 BRA `(.L_x_32) ;  /* 0x0000002400648947 */ /* 0x003ff60003800000 */
.L_x_74:
[----:B0-----:R-:W-:Y:S01]  /*2420*/  IMAD.SHL.U32 R0, R22, 0x40, RZ ;  /* 0x0000004016007824 */ /* 0x001fe200078e00ff */
[----:B------:R-:W-:Y:S01]  /*2430*/  ULDC UR6, c[0x0][0x284] ;  /* 0x0000a10000067ab9 */ /* 0x000fe20000000800 */
[----:B------:R-:W-:Y:S01]  /*2440*/  IMAD.SHL.U32 R10, R23, 0x8, RZ ;  /* 0x00000008170a7824 */ /* 0x000fe200078e00ff */
[----:B------:R-:W-:Y:S01]  /*2450*/  SHF.R.S32.HI R13, RZ, 0x1f, R25 ;  /* 0x0000001fff0d7819 */ /* 0x000fe20000011419 */
[----:B------:R-:W-:Y:S01]  /*2460*/  ULDC.64 UR4, c[0x0][0x5d0] ;  /* 0x0001740000047ab9 */ /* 0x000fe20000000a00 */
[----:B------:R-:W-:Y:S01]  /*2470*/  ISETP.GE.AND P0, PT, R0, UR6, PT ;  /* 0x0000000600007c0c */ /* 0x000fe2000bf06270 */
[----:B------:R-:W-:Y:S01]  /*2480*/  IMAD.WIDE.U32 R2, R25, UR4, R4 ;  /* 0x0000000419027c25 */ /* 0x000fe2000f8e0004 */
[----:B------:R-:W-:Y:S02]  /*2490*/  SHF.R.S32.HI R11, RZ, 0x1f, R10 ;  /* 0x0000001fff0b7819 */ /* 0x000fe4000001140a */
[C---:B------:R-:W-:Y:S01]  /*24a0*/  ISETP.GE.OR P0, PT, R10.reuse, R9, P0 ;  /* 0x000000090a00720c */ /* 0x040fe20000706670 */
[----:B------:R-:W-:Y:S01]  /*24b0*/  IMAD R6, R13, UR4, RZ ;  /* 0x000000040d067c24 */ /* 0x000fe2000f8e02ff */
[----:B------:R-:W-:-:S03]  /*24c0*/  IADD3 R2, P1, R10, R2, RZ ;  /* 0x000000020a027210 */ /* 0x000fc60007f3e0ff */
[----:B------:R-:W-:-:S05]  /*24d0*/  IMAD R7, R25, UR5, R6 ;  /* 0x0000000519077c24 */ /* 0x000fca000f8e0206 */
[----:B------:R-:W-:-:S03]  /*24e0*/  IADD3.X R3, R11, R3, R7, P1, !PT ;  /* 0x000000030b037210 */ /* 0x000fc60000ffe407 */
[----:B------:R-:W-:Y:S05]  /*24f0*/  @P0 BRA `(.L_x_33) ;  /* 0x0000000400e80947 */ /* 0x000fea0003800000 */
[----:B------:R-:W0:Y:S01]  /*2500*/  LDC.64 R36, c[0x0][0x5c8] ;  /* 0x00017200ff247b82 */ /* 0x000e220000000a00 */
[----:B-----5:R-:W-:Y:S01]  /*2510*/  FSETP.NEU.AND P0, PT, R27, RZ, PT ;  /* 0x000000ff1b00720b */ /* 0x020fe20003f0d000 */
[----:B------:R-:W-:Y:S01]  /*2520*/  IMAD.WIDE R22, R22, 0x40, R32 ;  /* 0x0000004016167825 */ /* 0x000fe200078e0220 */
[----:B------:R-:W-:Y:S03]  /*2530*/  BSSY B0, `(.L_x_33) ;  /* 0x0000076000007945 */ /* 0x000fe60003800000 */
[----:B------:R-:W-:Y:S02]  /*2540*/  IMAD R7, R34, -0x2, R9 ;  /* 0xfffffffe22077824 */ /* 0x000fe400078e0209 */
[----:B------:R-:W-:Y:S02]  /*2550*/  IMAD.IADD R42, R35, 0x1, -R0 ;  /* 0x00000001232a7824 */ /* 0x000fe400078e0a00 */
[----:B------:R-:W-:-:S02]  /*2560*/  IMAD.IADD R44, R7, 0x1, -R10 ;  /* 0x00000001072c7824 */ /* 0x000fc400078e0a0a */
[-C--:B0-----:R-:W-:Y:S02]  /*2570*/  IMAD R6, R23, R36.reuse, RZ ;  /* 0x0000002417067224 */ /* 0x081fe400078e02ff */
[----:B------:R-:W-:-:S04]  /*2580*/  IMAD.WIDE.U32 R14, R22, R36, R2 ;  /* 0x00000024160e7225 */ /* 0x000fc800078e0002 */
[----:B------:R-:W-:-:S04]  /*2590*/  IMAD R3, R22, R37, R6 ;  /* 0x0000002516037224 */ /* 0x000fc800078e0206 */
[----:B------:R-:W-:Y:S01]  /*25a0*/  IMAD.IADD R43, R15, 0x1, R3 ;  /* 0x000000010f2b7824 */ /* 0x000fe200078e0203 */
[----:B------:R-:W-:Y:S06]  /*25b0*/  @!P0 BRA `(.L_x_34) ;  /* 0x00000004004c8947 */ /* 0x000fec0003800000 */
[----:B------:R-:W0:Y:S01]  /*25c0*/  LDC.64 R20, c[0x0][0x5b8] ;  /* 0x00016e00ff147b82 */ /* 0x000e220000000a00 */
[----:B------:R-:W-:-:S07]  /*25d0*/  ULDC.64 UR4, c[0x0][0x5c0] ;  /* 0x0001700000047ab9 */ /* 0x000fce0000000a00 */
[----:B------:R-:W1:Y:S08]  /*25e0*/  LDC.64 R38, c[0x0][0x5b0] ;  /* 0x00016c00ff267b82 */ /* 0x000e700000000a00 */
[----:B------:R-:W3:Y:S01]  /*25f0*/  LDC.64 R40, c[0x0][0x5a8] ;  /* 0x00016a00ff287b82 */ /* 0x000ee20000000a00 */
[-C--:B0-----:R-:W-:Y:S02]  /*2600*/  IMAD R0, R13, R20.reuse, RZ ;  /* 0x000000140d007224 */ /* 0x081fe400078e02ff */
[----:B------:R-:W-:-:S04]  /*2610*/  IMAD.WIDE.U32 R2, R25, R20, R4 ;  /* 0x0000001419027225 */ /* 0x000fc800078e0004 */
[----:B------:R-:W-:Y:S01]  /*2620*/  IMAD R21, R25, R21, R0 ;  /* 0x0000001519157224 */ /* 0x000fe200078e0200 */
[----:B------:R-:W-:Y:S01]  /*2630*/  IADD3 R6, P0, R10, R2, RZ ;  /* 0x000000020a067210 */ /* 0x000fe20007f1e0ff */
[----:B-1----:R-:W-:-:S03]  /*2640*/  IMAD R0, R23, R38, RZ ;  /* 0x0000002617007224 */ /* 0x002fc600078e02ff */
[----:B------:R-:W-:Y:S01]  /*2650*/  IADD3.X R7, R11, R3, R21, P0, !PT ;  /* 0x000000030b077210 */ /* 0x000fe200007fe415 */
[----:B------:R-:W-:Y:S01]  /*2660*/  IMAD R15, R22, R39, R0 ;  /* 0x00000027160f7224 */ /* 0x000fe200078e0200 */
[----:B------:R-:W-:Y:S01]  /*2670*/  ISETP.GT.AND P0, PT, R42, RZ, PT ;  /* 0x000000ff2a00720c */ /* 0x000fe20003f04270 */
[----:B------:R-:W-:-:S03]  /*2680*/  IMAD.WIDE.U32 R2, R22, R38, R6 ;  /* 0x0000002616027225 */ /* 0x000fc600078e0006 */
[----:B------:R-:W-:Y:S01]  /*2690*/  ISETP.GT.AND P1, PT, R44, RZ, P0 ;  /* 0x000000ff2c00720c */ /* 0x000fe20000724270 */
[----:B------:R-:W-:Y:S01]  /*26a0*/  IMAD.IADD R0, R3, 0x1, R15 ;  /* 0x0000000103007824 */ /* 0x000fe200078e020f */
[----:B---3--:R-:W-:-:S04]  /*26b0*/  LEA R8, P2, R2, R40, 0x1 ;  /* 0x0000002802087211 */ /* 0x008fc800078408ff */
[----:B------:R-:W-:-:S07]  /*26c0*/  LEA.HI.X R9, R2, R41, R0, 0x1, P2 ;  /* 0x0000002902097211 */ /* 0x000fce00010f0c00 */
[----:B------:R0:W3:Y:S01]  /*26d0*/  @P1 LDG.E.LTC128B.U16 R0, desc[UR50][R8.64] ;  /* 0x0000003208001981 */ /* 0x0000e2000c1e1520 */
[----:B------:R-:W-:Y:S01]  /*26e0*/  IMAD.WIDE.U32 R2, R22, R38, R10 ;  /* 0x0000002616027225 */ /* 0x000fe200078e000a */
[----:B------:R-:W-:Y:S01]  /*26f0*/  ISETP.GT.AND P0, PT, R44, 0x1, P0 ;  /* 0x000000012c00780c */ /* 0x000fe20000704270 */
[----:B------:R-:W-:Y:S01]  /*2700*/  BSSY B1, `(.L_x_35) ;  /* 0x0000012000017945 */ /* 0x000fe20003800000 */
[----:B------:R-:W-:-:S04]  /*2710*/  IADD3 R12, P2, R4, R2, RZ ;  /* 0x00000002040c7210 */ /* 0x000fc80007f5e0ff */
[----:B------:R-:W-:-:S03]  /*2720*/  IADD3.X R13, R5, R15, R3, P2, !PT ;  /* 0x0000000f050d7210 */ /* 0x000fc600017fe403 */
[----:B------:R-:W-:-:S04]  /*2730*/  IMAD.WIDE.U32 R12, R25, R20, R12 ;  /* 0x00000014190c7225 */ /* 0x000fc800078e000c */
[----:B0-----:R-:W-:Y:S01]  /*2740*/  IMAD.IADD R9, R21, 0x1, R13 ;  /* 0x0000000115097824 */ /* 0x001fe200078e020d */
[----:B------:R-:W-:Y:S01]  /*2750*/  SHF.L.U64.HI R13, R38, 0x3, R39 ;  /* 0x00000003260d7819 */ /* 0x000fe20000010227 */
[----:B---3--:R-:W-:-:S04]  /*2760*/  IMAD.U32 R2, R0, 0x10000, RZ ;  /* 0x0001000000027824 */ /* 0x008fc800078e00ff */
[----:B------:R-:W-:Y:S01]  /*2770*/  FMUL R3, R2, R27 ;  /* 0x0000001b02037220 */ /* 0x000fe20000400000 */
[----:B------:R-:W-:-:S03]  /*2780*/  LEA R2, P2, R14, UR4, 0x1 ;  /* 0x000000040e027c11 */ /* 0x000fc6000f8408ff */
[----:B------:R-:W-:Y:S01]  /*2790*/  FFMA R28, R28, R26, R3 ;  /* 0x0000001a1c1c7223 */ /* 0x000fe20000000003 */
[----:B------:R-:W-:Y:S02]  /*27a0*/  LEA.HI.X R3, R14, UR5, R43, 0x1, P2 ;  /* 0x000000050e037c11 */ /* 0x000fe400090f0c2b */
[C---:B------:R-:W-:Y:S02]  /*27b0*/  LEA R8, P2, R12.reuse, R40, 0x1 ;  /* 0x000000280c087211 */ /* 0x040fe400078408ff */
[----:B------:R-:W-:Y:S02]  /*27c0*/  F2FP.BF16.F32.PACK_AB R28, RZ, R28 ;  /* 0x0000001cff1c723e */ /* 0x000fe400000010ff */
[----:B------:R-:W-:Y:S01]  /*27d0*/  LEA.HI.X R9, R12, R41, R9, 0x1, P2 ;  /* 0x000000290c097211 */ /* 0x000fe200010f0c09 */
[----:B------:R-:W-:Y:S02]  /*27e0*/  IMAD.SHL.U32 R12, R38, 0x8, RZ ;  /* 0x00000008260c7824 */ /* 0x000fe400078e00ff */
[----:B------:R0:W-:Y:S01]  /*27f0*/  @P1 STG.E.U16 desc[UR50][R2.64], R28 ;  /* 0x0000001c02001986 */ /* 0x0001e2000c101532 */
[----:B------:R-:W-:Y:S05]  /*2800*/  @!P0 BRA `(.L_x_36) ;  /* 0x0000000000048947 */ /* 0x000fea0003800000 */
[----:B------:R1:W5:Y:S02]  /*2810*/  LDG.E.LTC128B.U16 R0, desc[UR50][R8.64+0x2] ;  /* 0x0000023208007981 */ /* 0x000364000c1e1520 */
.L_x_36:
[----:B------:R-:W-:Y:S05]  /*2820*/  BSYNC B1 ;  /* 0x0000000000017941 */ /* 0x000fea0003800000 */
.L_x_35:
[----:B-1---5:R-:W-:Y:S01]  /*2830*/  IMAD.U32 R8, R0, 0x10000, RZ ;  /* 0x0001000000087824 */ /* 0x022fe200078e00ff */
[----:B------:R-:W-:Y:S01]  /*2840*/  ISETP.GT.AND P1, PT, R42, 0x8, PT ;  /* 0x000000082a00780c */ /* 0x000fe20003f24270 */
[----:B------:R-:W-:-:S04]  /*2850*/  IMAD.WIDE.U32 R12, R22, R38, R12 ;  /* 0x00000026160c7225 */ /* 0x000fc800078e000c */
[----:B------:R-:W-:Y:S01]  /*2860*/  FMUL R8, R8, R27 ;  /* 0x0000001b08087220 */ /* 0x000fe20000400000 */
[----:B------:R-:W-:Y:S01]  /*2870*/  ISETP.GT.AND P2, PT, R44, RZ, P1 ;  /* 0x000000ff2c00720c */ /* 0x000fe20000f44270 */
[----:B------:R-:W-:Y:S01]  /*2880*/  IMAD.IADD R23, R15, 0x1, R13 ;  /* 0x000000010f177824 */ /* 0x000fe200078e020d */
[----:B------:R-:W-:Y:S01]  /*2890*/  IADD3 R9, P3, R6, R12, RZ ;  /* 0x0000000c06097210 */ /* 0x000fe20007f7e0ff */
[----:B------:R-:W-:-:S04]  /*28a0*/  FFMA R8, R29, R26, R8 ;  /* 0x0000001a1d087223 */ /* 0x000fc80000000008 */
[----:B------:R-:W-:Y:S01]  /*28b0*/  IMAD.X R14, R23, 0x1, R7, P3 ;  /* 0x00000001170e7824 */ /* 0x000fe200018e0607 */
[C---:B------:R-:W-:Y:S02]  /*28c0*/  LEA R6, P3, R9.reuse, R40, 0x1 ;  /* 0x0000002809067211 */ /* 0x040fe400078608ff */
[----:B------:R-:W-:Y:S02]  /*28d0*/  F2FP.BF16.F32.PACK_AB R8, RZ, R8 ;  /* 0x00000008ff08723e */ /* 0x000fe400000010ff */
[----:B------:R-:W-:Y:S01]  /*28e0*/  LEA.HI.X R7, R9, R41, R14, 0x1, P3 ;  /* 0x0000002909077211 */ /* 0x000fe200018f0c0e */
[----:B------:R-:W-:Y:S01]  /*28f0*/  @P0 IMAD.MOV.U32 R9, RZ, RZ, R3 ;  /* 0x000000ffff090224 */ /* 0x000fe200078e0003 */
[----:B------:R-:W-:Y:S01]  /*2900*/  PRMT R22, R8, 0x7610, R22 ;  /* 0x0000761008167816 */ /* 0x000fe20000000016 */
[----:B------:R-:W-:Y:S01]  /*2910*/  @P0 IMAD.MOV.U32 R8, RZ, RZ, R2 ;  /* 0x000000ffff080224 */ /* 0x000fe200078e0002 */
[----:B------:R-:W-:-:S04]  /*2920*/  PRMT R14, R0, 0x7610, R14 ;  /* 0x00007610000e7816 */ /* 0x000fc8000000000e */
[----:B------:R1:W-:Y:S04]  /*2930*/  @P0 STG.E.U16 desc[UR50][R8.64+0x2], R22 ;  /* 0x0000021608000986 */ /* 0x0003e8000c101532 */
[----:B------:R3:W4:Y:S01]  /*2940*/  @P2 LDG.E.LTC128B.U16 R14, desc[UR50][R6.64] ;  /* 0x00000032060e2981 */ /* 0x000722000c1e1520 */
[C---:B------:R-:W-:Y:S01]  /*2950*/  SHF.L.U64.HI R15, R36.reuse, 0x4, R37 ;  /* 0x00000004240f7819 */ /* 0x040fe20000010225 */
[----:B------:R-:W-:Y:S01]  /*2960*/  BSSY B1, `(.L_x_37) ;  /* 0x0000011000017945 */ /* 0x000fe20003800000 */
[----:B0-----:R-:W-:Y:S02]  /*2970*/  LEA R2, P0, R36, R2, 0x4 ;  /* 0x0000000224027211 */ /* 0x001fe400078020ff */
[----:B------:R-:W-:Y:S02]  /*2980*/  IADD3 R4, P3, P4, R4, R12, R10 ;  /* 0x0000000c04047210 */ /* 0x000fe40007c7e00a */
[----:B------:R-:W-:Y:S01]  /*2990*/  ISETP.GT.AND P1, PT, R44, 0x1, P1 ;  /* 0x000000012c00780c */ /* 0x000fe20000f24270 */
[----:B------:R-:W-:Y:S01]  /*29a0*/  IMAD.X R3, R15, 0x1, R3, P0 ;  /* 0x000000010f037824 */ /* 0x000fe200000e0603 */
[----:B------:R-:W-:-:S03]  /*29b0*/  IADD3.X R5, R5, R23, R11, P3, P4 ;  /* 0x0000001705057210 */ /* 0x000fc60001fe840b */
[----:B------:R-:W-:-:S03]  /*29c0*/  IMAD.WIDE.U32 R4, R25, R20, R4 ;  /* 0x0000001419047225 */ /* 0x000fc600078e0004 */
[----:B---3--:R-:W-:Y:S01]  /*29d0*/  LEA R6, P0, R4, R40, 0x1 ;  /* 0x0000002804067211 */ /* 0x008fe200078008ff */
[----:B----4-:R-:W-:-:S04]  /*29e0*/  IMAD.U32 R0, R14, 0x10000, RZ ;  /* 0x000100000e007824 */ /* 0x010fc800078e00ff */
[----:B------:R-:W-:Y:S01]  /*29f0*/  FMUL R13, R0, R27 ;  /* 0x0000001b000d7220 */ /* 0x000fe20000400000 */
[----:B------:R-:W-:-:S03]  /*2a00*/  IMAD.IADD R0, R21, 0x1, R5 ;  /* 0x0000000115007824 */ /* 0x000fc600078e0205 */
[----:B------:R-:W-:Y:S02]  /*2a10*/  FFMA R13, R30, R26, R13 ;  /* 0x0000001a1e0d7223 */ /* 0x000fe4000000000d */
[----:B------:R-:W-:-:S03]  /*2a20*/  LEA.HI.X R7, R4, R41, R0, 0x1, P0 ;  /* 0x0000002904077211 */ /* 0x000fc600000f0c00 */
[----:B------:R-:W-:-:S05]  /*2a30*/  F2FP.BF16.F32.PACK_AB R13, RZ, R13 ;  /* 0x0000000dff0d723e */ /* 0x000fca00000010ff */
[----:B------:R1:W-:Y:S01]  /*2a40*/  @P2 STG.E.U16 desc[UR50][R2.64], R13 ;  /* 0x0000000d02002986 */ /* 0x0003e2000c101532 */
[----:B------:R-:W-:Y:S05]  /*2a50*/  @!P1 BRA `(.L_x_38) ;  /* 0x0000000000049947 */ /* 0x000fea0003800000 */
[----:B------:R0:W5:Y:S02]  /*2a60*/  LDG.E.LTC128B.U16 R14, desc[UR50][R6.64+0x2] ;  /* 0x00000232060e7981 */ /* 0x000164000c1e1520 */
.L_x_38:
[----:B------:R-:W-:Y:S05]  /*2a70*/  BSYNC B1 ;  /* 0x0000000000017941 */ /* 0x000fea0003800000 */
.L_x_37:
[----:B------:R-:W-:Y:S05]  /*2a80*/  @!P1 BRA `(.L_x_39) ;  /* 0x0000000000809947 */ /* 0x000fea0003800000 */
[----:B-----5:R-:W-:-:S04]  /*2a90*/  IMAD.U32 R14, R14, 0x10000, RZ ;  /* 0x000100000e0e7824 */ /* 0x020fc800078e00ff */
[----:B------:R-:W-:-:S04]  /*2aa0*/  FMUL R14, R14, R27 ;  /* 0x0000001b0e0e7220 */ /* 0x000fc80000400000 */
[----:B------:R-:W-:-:S05]  /*2ab0*/  FFMA R14, R31, R26, R14 ;  /* 0x0000001a1f0e7223 */ /* 0x000fca000000000e */
[----:B------:R-:W-:-:S05]  /*2ac0*/  F2FP.BF16.F32.PACK_AB R14, RZ, R14 ;  /* 0x0000000eff0e723e */ /* 0x000fca00000010ff */
[----:B------:R3:W-:Y:S01]  /*2ad0*/  STG.E.U16 desc[UR50][R2.64+0x2], R14 ;  /* 0x0000020e02007986 */ /* 0x0007e2000c101532 */
[----:B------:R-:W-:Y:S05]  /*2ae0*/  BRA `(.L_x_39) ;  /* 0x0000000000687947 */ /* 0x000fea0003800000 */
.L_x_34:
[----:B------:R-:W-:Y:S01]  /*2af0*/  ISETP.GT.AND P0, PT, R42, RZ, PT ;  /* 0x000000ff2a00720c */ /* 0x000fe20003f04270 */
[----:B------:R-:W-:Y:S01]  /*2b00*/  ULDC.64 UR4, c[0x0][0x5c0] ;  /* 0x0001700000047ab9 */ /* 0x000fe20000000a00 */
[-C--:B------:R-:W-:Y:S01]  /*2b10*/  FMUL R28, R28, R26.reuse ;  /* 0x0000001a1c1c7220 */ /* 0x080fe20000400000 */
[----:B------:R-:W-:Y:S01]  /*2b20*/  LEA R2, P3, R14, UR4, 0x1 ;  /* 0x000000040e027c11 */ /* 0x000fe2000f8608ff */
[-C--:B------:R-:W-:Y:S01]  /*2b30*/  FMUL R29, R29, R26.reuse ;  /* 0x0000001a1d1d7220 */ /* 0x080fe20000400000 */
[----:B------:R-:W-:Y:S01]  /*2b40*/  ISETP.GT.AND P2, PT, R44, RZ, P0 ;  /* 0x000000ff2c00720c */ /* 0x000fe20000744270 */
[-C--:B------:R-:W-:Y:S01]  /*2b50*/  FMUL R30, R30, R26.reuse ;  /* 0x0000001a1e1e7220 */ /* 0x080fe20000400000 */
[----:B------:R-:W-:Y:S01]  /*2b60*/  ISETP.GT.AND P1, PT, R42, 0x8, PT ;  /* 0x000000082a00780c */ /* 0x000fe20003f24270 */
[----:B------:R-:W-:Y:S01]  /*2b70*/  FMUL R31, R31, R26 ;  /* 0x0000001a1f1f7220 */ /* 0x000fe20000400000 */
[----:B------:R-:W-:Y:S02]  /*2b80*/  F2FP.BF16.F32.PACK_AB R28, RZ, R28 ;  /* 0x0000001cff1c723e */ /* 0x000fe400000010ff */
[----:B------:R-:W-:-:S02]  /*2b90*/  LEA.HI.X R3, R14, UR5, R43, 0x1, P3 ;  /* 0x000000050e037c11 */ /* 0x000fc400098f0c2b */
[C---:B------:R-:W-:Y:S02]  /*2ba0*/  ISETP.GT.AND P0, PT, R44.reuse, 0x1, P0 ;  /* 0x000000012c00780c */ /* 0x040fe40000704270 */
[C---:B------:R-:W-:Y:S02]  /*2bb0*/  ISETP.GT.AND P3, PT, R44.reuse, RZ, P1 ;  /* 0x000000ff2c00720c */ /* 0x040fe40000f64270 */
[----:B------:R-:W-:Y:S01]  /*2bc0*/  ISETP.GT.AND P1, PT, R44, 0x1, P1 ;  /* 0x000000012c00780c */ /* 0x000fe20000f24270 */
[----:B------:R-:W-:Y:S01]  /*2bd0*/  @P2 STG.E.U16 desc[UR50][R2.64], R28 ;  /* 0x0000001c02002986 */ /* 0x000fe2000c101532 */
[C---:B------:R-:W-:Y:S02]  /*2be0*/  SHF.L.U64.HI R37, R36.reuse, 0x4, R37 ;  /* 0x0000000424257819 */ /* 0x040fe40000010225 */
[----:B------:R-:W-:Y:S02]  /*2bf0*/  LEA R4, P2, R36, R2, 0x4 ;  /* 0x0000000224047211 */ /* 0x000fe400078420ff */
[----:B------:R-:W-:-:S02]  /*2c00*/  F2FP.BF16.F32.PACK_AB R29, RZ, R29 ;  /* 0x0000001dff1d723e */ /* 0x000fc400000010ff */
[----:B------:R-:W-:Y:S01]  /*2c10*/  F2FP.BF16.F32.PACK_AB R30, RZ, R30 ;  /* 0x0000001eff1e723e */ /* 0x000fe200000010ff */
[----:B------:R-:W-:Y:S01]  /*2c20*/  IMAD.X R5, R37, 0x1, R3, P2 ;  /* 0x0000000125057824 */ /* 0x000fe200010e0603 */
[----:B------:R-:W-:Y:S01]  /*2c30*/  F2FP.BF16.F32.PACK_AB R31, RZ, R31 ;  /* 0x0000001fff1f723e */ /* 0x000fe200000010ff */
[----:B------:R0:W-:Y:S04]  /*2c40*/  @P0 STG.E.U16 desc[UR50][R2.64+0x2], R29 ;  /* 0x0000021d02000986 */ /* 0x0001e8000c101532 */
[----:B------:R1:W-:Y:S01]  /*2c50*/  @P3 STG.E.U16 desc[UR50][R4.64], R30 ;  /* 0x0000001e04003986 */ /* 0x0003e2000c101532 */
[----:B0-----:R-:W-:Y:S02]  /*2c60*/  @P1 IMAD.MOV.U32 R2, RZ, RZ, R4 ;  /* 0x000000ffff021224 */ /* 0x001fe400078e0004 */
[----:B------:R-:W-:-:S05]  /*2c70*/  @P1 IMAD.MOV.U32 R3, RZ, RZ, R5 ;  /* 0x000000ffff031224 */ /* 0x000fca00078e0005 */
[----:B------:R1:W-:Y:S02]  /*2c80*/  @P1 STG.E.U16 desc[UR50][R2.64+0x2], R31 ;  /* 0x0000021f02001986 */ /* 0x0003e4000c101532 */
.L_x_39:
[----:B------:R-:W-:Y:S05]  /*2c90*/  BSYNC B0 ;  /* 0x0000000000007941 */ /* 0x000fea0003800000 */
.L_x_33:
[----:B------:R-:W-:Y:S01]  /*2ca0*/  IMAD.U32 R0, RZ, RZ, UR47 ;  /* 0x0000002fff007e24 */ /* 0x000fe2000f8e00ff */
[----:B------:R-:W-:Y:S01]  /*2cb0*/  ULDC.64 UR4, c[0x0][0x650] ;  /* 0x0001940000047ab9 */ /* 0x000fe20000000a00 */
[C---:B-123--:R-:W-:Y:S02]  /*2cc0*/  IMAD.WIDE.U32 R2, R24.reuse, UR38, RZ ;  /* 0x0000002618027c25 */ /* 0x04efe4000f8e00ff */
[----:B------:R1:W-:Y:S02]  /*2cd0*/  SYNCS.ARRIVE.TRANS64.A1T0 RZ, [R0+UR43], RZ ;  /* 0x000000ff00ff79a7 */ /* 0x0003e4000810002b */
[----:B------:R-:W-:Y:S01]  /*2ce0*/  IMAD R5, R24, UR39, RZ ;  /* 0x0000002718057c24 */ /* 0x000fe2000f8e02ff */
[----:B------:R-:W-:Y:S01]  /*2cf0*/  LEA R18, P0, R2, R18, 0x1 ;  /* 0x0000001202127211 */ /* 0x000fe200078008ff */
[----:B------:R-:W-:Y:S02]  /*2d00*/  IMAD.MOV.U32 R22, RZ, RZ, -0x1 ;  /* 0xffffffffff167424 */ /* 0x000fe400078e00ff */
[----:B------:R-:W-:-:S02]  /*2d10*/  IMAD.MOV.U32 R23, RZ, RZ, -0x1 ;  /* 0xffffffffff177424 */ /* 0x000fc400078e00ff */
[----:B-1----:R-:W-:Y:S02]  /*2d20*/  IMAD.IADD R0, R5, 0x1, R3 ;  /* 0x0000000105007824 */ /* 0x002fe400078e0203 */
[----:B------:R-:W-:-:S03]  /*2d30*/  IMAD.MOV.U32 R25, RZ, RZ, -0x1 ;  /* 0xffffffffff197424 */ /* 0x000fc600078e00ff */
[--C-:B------:R-:W-:Y:S02]  /*2d40*/  LEA.HI.X R17, R2, R17, R0.reuse, 0x1, P0 ;  /* 0x0000001102117211 */ /* 0x100fe400000f0c00 */
[----:B------:R-:W-:Y:S02]  /*2d50*/  ISETP.GE.U32.AND P0, PT, R18, UR4, PT ;  /* 0x0000000412007c0c */ /* 0x000fe4000bf06070 */
[----:B------:R-:W-:Y:S02]  /*2d60*/  PRMT R0, RZ, 0x7610, R0 ;  /* 0x00007610ff007816 */ /* 0x000fe40000000000 */
[----:B------:R-:W-:-:S13]  /*2d70*/  ISETP.GE.U32.AND.EX P0, PT, R17, UR5, PT, P0 ;  /* 0x0000000511007c0c */ /* 0x000fda000bf06100 */
[----:B------:R-:W-:Y:S05]  /*2d80*/  @P0 BRA `(.L_x_40) ;  /* 0x00000004006c0947 */ /* 0x000fea0003800000 */
[----:B------:R-:W1:Y:S01]  /*2d90*/  S2R R10, SR_CTAID.X ;  /* 0x00000000000a7919 */ /* 0x000e620000002500 */
[----:B------:R-:W2:Y:S01]  /*2da0*/  LDC.64 R8, c[0x0][0x628] ;  /* 0x00018a00ff087b82 */ /* 0x000ea20000000a00 */
[----:B------:R-:W-:Y:S01]  /*2db0*/  ULDC UR4, c[0x0][0x150] ;  /* 0x0000540000047ab9 */ /* 0x000fe20000000800 */
[----:B0-----:R-:W-:Y:S01]  /*2dc0*/  IMAD.MOV.U32 R6, RZ, RZ, R18 ;  /* 0x000000ffff067224 */ /* 0x001fe200078e0012 */
[----:B------:R-:W0:Y:S01]  /*2dd0*/  S2R R20, SR_CTAID.Y ;  /* 0x0000000000147919 */ /* 0x000e220000002600 */
[----:B------:R-:W-:-:S04]  /*2de0*/  IMAD.MOV.U32 R7, RZ, RZ, R17 ;  /* 0x000000ffff077224 */ /* 0x000fc800078e0011 */
[----:B------:R-:W3:Y:S08]  /*2df0*/  LDC R15, c[0x0][0x144] ;  /* 0x00005100ff0f7b82 */ /* 0x000ef00000000800 */
[----:B------:R-:W4:Y:S08]  /*2e00*/  LDC R0, c[0x0][0x630] ;  /* 0x00018c00ff007b82 */ /* 0x000f300000000800 */
[----:B------:R-:W0:Y:S01]  /*2e10*/  LDC.64 R12, c[0x0][0x620] ;  /* 0x00018800ff0c7b82 */ /* 0x000e220000000a00 */
[----:B--2---:R-:W-:-:S04]  /*2e20*/  ISETP.NE.U32.AND P0, PT, R8, RZ, PT ;  /* 0x000000ff0800720c */ /* 0x004fc80003f05070 */
[----:B------:R-:W-:Y:S02]  /*2e30*/  ISETP.NE.AND.EX P0, PT, R9, RZ, PT, P0 ;  /* 0x000000ff0900720c */ /* 0x000fe40003f05300 */
[----:B-1----:R-:W-:-:S05]  /*2e40*/  I2FP.F32.U32 R2, R10 ;  /* 0x0000000a00027245 */ /* 0x002fca0000201000 */
[----:B------:R-:W-:-:S04]  /*2e50*/  FMUL R2, R2, UR4 ;  /* 0x0000000402027c20 */ /* 0x000fc80008400000 */
[----:B-----5:R1:W2:Y:S02]  /*2e60*/  F2I.U32.TRUNC.NTZ R14, R2 ;  /* 0x00000002000e7305 */ /* 0x0202a4000020f000 */
[----:B---34-:R-:W-:Y:S05]  /*2e70*/  @!P0 BRA `(.L_x_41) ;  /* 0x0000000000288947 */ /* 0x018fea0003800000 */
[----:B------:R-:W3:Y:S02]  /*2e80*/  LDC R3, c[0x0][0x634] ;  /* 0x00018d00ff037b82 */ /* 0x000ee40000000800 */
[----:B---3--:R-:W-:-:S05]  /*2e90*/  IADD3 R7, P0, R18, R3, RZ ;  /* 0x0000000312077210 */ /* 0x008fca0007f1e0ff */
[----:B------:R-:W-:-:S04]  /*2ea0*/  IMAD.X R11, RZ, RZ, R17, P0 ;  /* 0x000000ffff0b7224 */ /* 0x000fc800000e0611 */
[----:B-1----:R-:W-:-:S04]  /*2eb0*/  IMAD.WIDE.U32 R2, R11, R8, RZ ;  /* 0x000000080b027225 */ /* 0x002fc800078e00ff */
[----:B------:R-:W-:-:S04]  /*2ec0*/  IMAD.WIDE.U32 R4, P0, R7, R9, R2 ;  /* 0x0000000907047225 */ /* 0x000fc80007800002 */
[----:B------:R-:W-:-:S04]  /*2ed0*/  IMAD.WIDE.U32 R2, R7, R8, RZ ;  /* 0x0000000807027225 */ /* 0x000fc800078e00ff */
[----:B------:R-:W-:Y:S01]  /*2ee0*/  IMAD.X R7, RZ, RZ, RZ, P0 ;  /* 0x000000ffff077224 */ /* 0x000fe200000e06ff */
[----:B------:R-:W-:Y:S01]  /*2ef0*/  IADD3 RZ, P0, R3, R4, RZ ;  /* 0x0000000403ff7210 */ /* 0x000fe20007f1e0ff */
[----:B------:R-:W-:-:S04]  /*2f00*/  IMAD.MOV.U32 R6, RZ, RZ, R5 ;  /* 0x000000ffff067224 */ /* 0x000fc800078e0005 */
[----:B------:R-:W-:-:S08]  /*2f10*/  IMAD.WIDE.U32.X R6, R11, R9, R6, P0 ;  /* 0x000000090b067225 */ /* 0x000fd000000e0406 */
.L_x_41:
[-CC-:B------:R-:W-:Y:S01]  /*2f20*/  SHF.R.U64 R25, R6, R0.reuse, R7.reuse ;  /* 0x0000000006197219 */ /* 0x180fe20000001207 */
[----:B------:R-:W3:Y:S01]  /*2f30*/  LDC.64 R28, c[0x0][0x640] ;  /* 0x00019000ff1c7b82 */ /* 0x000ee20000000a00 */
[----:B------:R-:W-:Y:S01]  /*2f40*/  SHF.R.U32.HI R0, RZ, R0, R7 ;  /* 0x00000000ff007219 */ /* 0x000fe20000011607 */
[----:B-1----:R-:W-:Y:S01]  /*2f50*/  IMAD.MOV.U32 R2, RZ, RZ, R18 ;  /* 0x000000ffff027224 */ /* 0x002fe200078e0012 */
[----:B------:R-:W-:Y:S01]  /*2f60*/  IADD3 R5, P0, RZ, -R25, RZ ;  /* 0x80000019ff057210 */ /* 0x000fe20007f1e0ff */
[----:B--2---:R-:W-:Y:S01]  /*2f70*/  IMAD.MOV R14, RZ, RZ, -R14 ;  /* 0x000000ffff0e7224 */ /* 0x004fe200078e0a0e */
[----:B------:R-:W-:Y:S01]  /*2f80*/  ULDC UR4, c[0x0][0x154] ;  /* 0x0000550000047ab9 */ /* 0x000fe20000000800 */
[----:B------:R-:W-:Y:S02]  /*2f90*/  IMAD.MOV.U32 R7, RZ, RZ, 0x1 ;  /* 0x00000001ff077424 */ /* 0x000fe400078e00ff */
[----:B------:R-:W1:Y:S01]  /*2fa0*/  LDC R4, c[0x0][0x618] ;  /* 0x00018600ff047b82 */ /* 0x000e620000000800 */
[----:B------:R-:W-:-:S02]  /*2fb0*/  IMAD.X R3, RZ, RZ, ~R0, P0 ;  /* 0x000000ffff037224 */ /* 0x000fc400000e0e00 */
[----:B------:R-:W-:Y:S02]  /*2fc0*/  IMAD R15, R15, R14, R10 ;  /* 0x0000000e0f0f7224 */ /* 0x000fe400078e020a */
[-C--:B0-----:R-:W-:Y:S02]  /*2fd0*/  IMAD R0, R3, R12.reuse, RZ ;  /* 0x0000000c03007224 */ /* 0x081fe400078e02ff */
[----:B------:R-:W-:Y:S01]  /*2fe0*/  IMAD.MOV.U32 R3, RZ, RZ, R17 ;  /* 0x000000ffff037224 */ /* 0x000fe200078e0011 */
[----:B------:R-:W0:Y:S01]  /*2ff0*/  LDC R6, c[0x0][0x608] ;  /* 0x00018200ff067b82 */ /* 0x000e220000000800 */
[----:B------:R-:W-:-:S04]  /*3000*/  IMAD.WIDE.U32 R2, R5, R12, R2 ;  /* 0x0000000c05027225 */ /* 0x000fc800078e0002 */
[----:B------:R-:W-:-:S03]  /*3010*/  IMAD R5, R5, R13, R0 ;  /* 0x0000000d05057224 */ /* 0x000fc600078e0200 */
[----:B------:R-:W2:Y:S01]  /*3020*/  LDC R22, c[0x0][0x658] ;  /* 0x00019600ff167b82 */ /* 0x000ea20000000800 */
[----:B------:R-:W-:Y:S01]  /*3030*/  I2FP.F32.U32 R0, R20 ;  /* 0x0000001400007245 */ /* 0x000fe20000201000 */
[----:B------:R-:W-:Y:S01]  /*3040*/  IMAD.IADD R3, R3, 0x1, R5 ;  /* 0x0000000103037824 */ /* 0x000fe200078e0205 */
[----:B---3--:R-:W-:Y:S01]  /*3050*/  ISETP.NE.U32.AND P0, PT, R28, RZ, PT ;  /* 0x000000ff1c00720c */ /* 0x008fe20003f05070 */
[----:B------:R-:W-:Y:S02]  /*3060*/  IMAD.MOV.U32 R5, RZ, RZ, -0x1 ;  /* 0xffffffffff057424 */ /* 0x000fe400078e00ff */
[----:B------:R-:W-:Y:S02]  /*3070*/  FMUL R0, R0, UR4 ;  /* 0x0000000400007c20 */ /* 0x000fe40008400000 */
[----:B------:R-:W3:Y:S01]  /*3080*/  LDC R13, c[0x0][0x148] ;  /* 0x00005200ff0d7b82 */ /* 0x000ee20000000800 */
[----:B-1----:R-:W-:Y:S01]  /*3090*/  SHF.R.U64 R10, R2, R4, R3 ;  /* 0x00000004020a7219 */ /* 0x002fe20000001203 */
[----:B------:R1:W4:Y:S01]  /*30a0*/  F2I.U32.TRUNC.NTZ R12, R0 ;  /* 0x00000000000c7305 */ /* 0x000322000020f000 */
[----:B------:R-:W-:-:S02]  /*30b0*/  ISETP.NE.AND.EX P0, PT, R29, RZ, PT, P0 ;  /* 0x000000ff1d00720c */ /* 0x000fc40003f05300 */
[----:B------:R-:W-:-:S03]  /*30c0*/  SHF.R.U32.HI R3, RZ, R4, R3 ;  /* 0x00000004ff037219 */ /* 0x000fc60000011603 */
[----:B------:R-:W1:Y:S01]  /*30d0*/  LDC R14, c[0x0][0x600] ;  /* 0x00018000ff0e7b82 */ /* 0x000e620000000800 */
[-CC-:B0-----:R-:W-:Y:S02]  /*30e0*/  SHF.R.U64 R8, R10, R6.reuse, R3.reuse ;  /* 0x000000060a087219 */ /* 0x181fe40000001203 */
[----:B------:R-:W-:-:S05]  /*30f0*/  SHF.R.U32.HI R3, RZ, R6, R3 ;  /* 0x00000006ff037219 */ /* 0x000fca0000011603 */
[----:B------:R-:W0:Y:S01]  /*3100*/  LDC R23, c[0x0][0x648] ;  /* 0x00019200ff177b82 */ /* 0x000e220000000800 */
[-CC-:B--2---:R-:W-:Y:S02]  /*3110*/  SHF.R.U64 R11, R8, R22.reuse, R3.reuse ;  /* 0x00000016080b7219 */ /* 0x184fe40000001203 */
[-C--:B------:R-:W-:Y:S02]  /*3120*/  SHF.L.U32 R5, R5, R22.reuse, RZ ;  /* 0x0000001605057219 */ /* 0x080fe400000006ff */
[-C--:B------:R-:W-:Y:S01]  /*3130*/  SHF.R.U32.HI R3, RZ, R22.reuse, R3 ;  /* 0x00000016ff037219 */ /* 0x080fe20000011603 */
[----:B------:R-:W-:Y:S01]  /*3140*/  IMAD.MOV.U32 R2, RZ, RZ, R11 ;  /* 0x000000ffff027224 */ /* 0x000fe200078e000b */
[----:B------:R-:W-:Y:S01]  /*3150*/  SHF.L.U32 R22, R7, R22, RZ ;  /* 0x0000001607167219 */ /* 0x000fe200000006ff */
[----:B------:R-:W2:Y:S01]  /*3160*/  LDC R30, c[0x0][0x638] ;  /* 0x00018e00ff1e7b82 */ /* 0x000ea20000000800 */
[----:B------:R-:W-:-:S07]  /*3170*/  LOP3.LUT R21, RZ, R5, RZ, 0x33, !PT ;  /* 0x00000005ff157212 */ /* 0x000fce00078e33ff */
[----:B------:R-:W0:Y:S01]  /*3180*/  LDC R31, c[0x0][0x610] ;  /* 0x00018400ff1f7b82 */ /* 0x000e220000000800 */
[----:B----4-:R-:W-:Y:S05]  /*3190*/  @!P0 BRA `(.L_x_42) ;  /* 0x0000000000288947 */ /* 0x010fea0003800000 */
[----:B-1----:R-:W1:Y:S02]  /*31a0*/  LDC R0, c[0x0][0x64c] ;  /* 0x00019300ff007b82 */ /* 0x002e640000000800 */
        /* <DEDUP_REMOVED lines=9> */
.L_x_42:
[----:B------:R-:W-:Y:S01]  /*3240*/  ISETP.NE.AND P0, PT, R19, 0x1, PT ;  /* 0x000000011300780c */ /* 0x000fe20003f05270 */
[----:B-1----:R-:W-:Y:S01]  /*3250*/  VIADD R5, R14, 0xffffffff ;  /* 0xffffffff0e057836 */ /* 0x002fe20000000000 */
[----:B0-----:R-:W-:Y:S01]  /*3260*/  SHF.R.U64 R0, R2, R23, R3 ;  /* 0x0000001702007219 */ /* 0x001fe20000001203 */
[----:B------:R-:W-:Y:S01]  /*3270*/  IMAD.MOV R12, RZ, RZ, -R12 ;  /* 0x000000ffff0c7224 */ /* 0x000fe200078e0a0c */
[----:B------:R-:W-:-:S03]  /*3280*/  LOP3.LUT R3, R8, R21, RZ, 0xc0, !PT ;  /* 0x0000001508037212 */ /* 0x000fc600078ec0ff */
[----:B------:R-:W-:Y:S02]  /*3290*/  IMAD.MOV R2, RZ, RZ, -R0 ;  /* 0x000000ffff027224 */ /* 0x000fe400078e0a00 */
[----:B------:R-:W-:Y:S01]  /*32a0*/  IMAD R22, R22, R0, R3 ;  /* 0x0000000016167224 */ /* 0x000fe200078e0203 */
[----:B------:R-:W-:Y:S01]  /*32b0*/  LOP3.LUT R3, R10, R5, RZ, 0xc0, !PT ;  /* 0x000000050a037212 */ /* 0x000fe200078ec0ff */
[----:B--2---:R-:W-:Y:S02]  /*32c0*/  IMAD R0, R2, R30, R11 ;  /* 0x0000001e02007224 */ /* 0x004fe400078e020b */
[----:B---3--:R-:W-:Y:S02]  /*32d0*/  @P0 IMAD R15, R13, R12, R20 ;  /* 0x0000000c0d0f0224 */ /* 0x008fe400078e0214 */
[----:B------:R-:W-:Y:S02]  /*32e0*/  IMAD R3, R0, R14, R3 ;  /* 0x0000000e00037224 */ /* 0x000fe400078e0203 */
[----:B------:R-:W-:-:S02]  /*32f0*/  IMAD R22, R22, R31, R15 ;  /* 0x0000001f16167224 */ /* 0x000fc400078e020f */
[----:B------:R-:W-:-:S03]  /*3300*/  IMAD.MOV.U32 R2, RZ, RZ, 0x1 ;  /* 0x00000001ff027424 */ /* 0x000fc600078e00ff */
[----:B------:R-:W-:Y:S02]  /*3310*/  SEL R23, R3, R22, !P0 ;  /* 0x0000001603177207 */ /* 0x000fe40004000000 */
[----:B------:R-:W-:Y:S02]  /*3320*/  PRMT R0, R2, 0x7610, R0 ;  /* 0x0000761002007816 */ /* 0x000fe40000000000 */
[----:B------:R-:W-:-:S07]  /*3330*/  SEL R22, R22, R3, !P0 ;  /* 0x0000000316167207 */ /* 0x000fce0004000000 */
.L_x_40:
[----:B------:R-:W-:Y:S02]  /*3340*/  LOP3.LUT P0, RZ, R0, 0xff, RZ, 0xc0, !PT ;  /* 0x000000ff00ff7812 */ /* 0x000fe4000780c0ff */
[----:B------:R-:W-:-:S11]  /*3350*/  LOP3.LUT R46, R46, 0x1, RZ, 0x3c, !PT ;  /* 0x000000012e2e7812 */ /* 0x000fd600078e3cff */
[----:B------:R-:W-:Y:S05]  /*3360*/  @P0 BRA `(.L_x_43) ;  /* 0xffffffe000a00947 */ /* 0x000fea000383ffff */
[----:B------:R-:W-:Y:S05]  /*3370*/  EXIT ;  /* 0x000000000000794d */ /* 0x000fea0003800000 */
.L_x_14:
[----:B------:R-:W-:-:S08]  /*3380*/  ISETP.NE.AND P0, PT, R0, RZ, PT ;  /* 0x000000ff0000720c */ /* 0x000fd00003f05270 */
[----:B--2--5:R-:W0:-:S00]  /*3390*/  USETMAXREG.DEALLOC.CTAPOOL 0x28 ;  /* 0x00000028000079c8 */ /* 0x024e0000080e0500 */
[----:B------:R-:W-:Y:S05]  /*33a0*/  @P0 EXIT ;  /* 0x000000000000094d */ /* 0x000fea0003800000 */
[----:B0-----:R-:W-:Y:S01]  /*33b0*/  LOP3.LUT P0, RZ, R6, 0xff, RZ, 0xc0, !PT ;  /* 0x000000ff06ff7812 */ /* 0x001fe2000780c0ff */
[----:B------:R-:W-:Y:S02]  /*33c0*/  IMAD.MOV.U32 R0, RZ, RZ, 0x1 ;  /* 0x00000001ff007424 */ /* 0x000fe400078e00ff */
[----:B------:R-:W-:-:S10]  /*33d0*/  IMAD.MOV.U32 R10, RZ, RZ, RZ ;  /* 0x000000ffff0a7224 */ /* 0x000fd400078e00ff */
[----:B------:R-:W-:Y:S05]  /*33e0*/  @!P0 BRA `(.L_x_44) ;  /* 0x0000000c004c8947 */ /* 0x000fea0003800000 */
[----:B------:R-:W-:Y:S01]  /*33f0*/  LOP3.LUT P1, RZ, R3, 0x1f, RZ, 0xc0, !PT ;  /* 0x0000001f03ff7812 */ /* 0x000fe2000782c0ff */
[----:B------:R-:W-:Y:S01]  /*3400*/  IMAD R5, R24, UR39, RZ ;  /* 0x0000002718057c24 */ /* 0x000fe2000f8e02ff */
[C---:B------:R-:W-:Y:S01]  /*3410*/  ISETP.NE.AND P2, PT, R2.reuse, RZ, PT ;  /* 0x000000ff0200720c */ /* 0x040fe20003f45270 */
[----:B------:R-:W-:Y:S01]  /*3420*/  ULDC UR5, c[0x0][0x658] ;  /* 0x0001960000057ab9 */ /* 0x000fe20000000800 */
[----:B------:R-:W-:Y:S01]  /*3430*/  ISETP.NE.OR P1, PT, R2, RZ, !P1 ;  /* 0x000000ff0200720c */ /* 0x000fe20004f25670 */
[----:B------:R-:W-:Y:S01]  /*3440*/  IMAD.WIDE.U32 R2, R24, UR38, RZ ;  /* 0x0000002618027c25 */ /* 0x000fe2000f8e00ff */
[----:B------:R-:W-:Y:S01]  /*3450*/  UMOV UR6, 0xffffffff ;  /* 0xffffffff00067882 */ /* 0x000fe20000000000 */
[----:B------:R-:W-:Y:S01]  /*3460*/  BSSY B0, `(.L_x_44) ;  /* 0x00000cb000007945 */ /* 0x000fe20003800000 */
[----:B------:R-:W-:Y:S01]  /*3470*/  USHF.L.U32 UR6, UR6, UR5, URZ ;  /* 0x0000000506067299 */ /* 0x000fe2000800063f */
[----:B------:R-:W-:Y:S01]  /*3480*/  IMAD.MOV.U32 R11, RZ, RZ, 0x1 ;  /* 0x00000001ff0b7424 */ /* 0x000fe200078e00ff */
[----:B------:R-:W-:Y:S01]  /*3490*/  LOP3.LUT R9, R16, 0x2, RZ, 0xfc, !PT ;  /* 0x0000000210097812 */ /* 0x000fe200078efcff */
[----:B------:R-:W-:Y:S01]  /*34a0*/  IMAD.MOV.U32 R0, RZ, RZ, 0x1 ;  /* 0x00000001ff007424 */ /* 0x000fe200078e00ff */
[----:B------:R-:W-:Y:S01]  /*34b0*/  ULDC UR4, c[0x0][0x600] ;  /* 0x0001800000047ab9 */ /* 0x000fe20000000800 */
[----:B------:R-:W-:Y:S01]  /*34c0*/  IMAD.MOV.U32 R10, RZ, RZ, RZ ;  /* 0x000000ffff0a7224 */ /* 0x000fe200078e00ff */
[----:B------:R-:W-:Y:S01]  /*34d0*/  UMOV UR7, 0x1 ;  /* 0x0000000100077882 */ /* 0x000fe20000000000 */
[----:B------:R-:W-:Y:S01]  /*34e0*/  IMAD.IADD R8, R5, 0x1, R3 ;  /* 0x0000000105087824 */ /* 0x000fe200078e0203 */
[----:B------:R-:W-:-:S02]  /*34f0*/  UIADD3 UR13, UR40, 0x1, URZ ;  /* 0x00000001280d7890 */ /* 0x000fc4000fffe03f */
[----:B------:R-:W-:Y:S02]  /*3500*/  UIADD3 UR4, UR4, -0x1, URZ ;  /* 0xffffffff04047890 */ /* 0x000fe4000fffe03f */
[----:B------:R-:W-:Y:S02]  /*3510*/  USHF.L.U32 UR5, UR7, UR5, URZ ;  /* 0x0000000507057299 */ /* 0x000fe4000800063f */
[----:B------:R-:W-:Y:S01]  /*3520*/  ULOP3.LUT UR6, URZ, UR6, URZ, 0x33, !UPT ;  /* 0x000000063f067292 */ /* 0x000fe2000f8e333f */
[----:B------:R-:W-:-:S11]  /*3530*/  ULDC.64 UR30, c[0x0][0x198] ;  /* 0x00006600001e7ab9 */ /* 0x000fd60000000a00 */
.L_x_56:
[----:B------:R-:W-:-:S03]  /*3540*/  UMOV UR7, 0xffffffff ;  /* 0xffffffff00077882 */ /* 0x000fc60000000000 */
[----:B------:R-:W-:Y:S05]  /*3550*/  BRA.DIV UR7, `(.L_x_45) ;  /* 0x00000016072c7947 */ /* 0x000fea000b800000 */
[----:B------:R-:W-:-:S13]  /*3560*/  ELECT P0, URZ, PT ;  /* 0x00000000003f782f */ /* 0x000fda0003800000 */
.L_x_77:
[----:B------:R-:W0:Y:S01]  /*3570*/  LDC R4, c[0x0][0x28c] ;  /* 0x0000a300ff047b82 */ /* 0x000e220000000800 */
[----:B------:R-:W-:Y:S01]  /*3580*/  BSSY B1, `(.L_x_46) ;  /* 0x0000043000017945 */ /* 0x000fe20003800000 */
[----:B0-----:R-:W-:-:S13]  /*3590*/  ISETP.LT.OR P0, PT, R4, 0x1, !P0 ;  /* 0x000000010400780c */ /* 0x001fda0004701670 */
[----:B------:R-:W-:Y:S05]  /*35a0*/  @P0 BRA `(.L_x_47) ;  /* 0x0000000400000947 */ /* 0x000fea0003800000 */
[----:B------:R-:W-:Y:S02]  /*35b0*/  IMAD.SHL.U32 R22, R22, 0x40, RZ ;  /* 0x0000004016167824 */ /* 0x000fe400078e00ff */
[----:B------:R-:W-:Y:S02]  /*35c0*/  IMAD.SHL.U32 R23, R23, 0x8, RZ ;  /* 0x0000000817177824 */ /* 0x000fe400078e00ff */
[----:B------:R-:W-:Y:S02]  /*35d0*/  IMAD.MOV.U32 R14, RZ, RZ, RZ ;  /* 0x000000ffff0e7224 */ /* 0x000fe400078e00ff */
[----:B------:R-:W-:Y:S02]  /*35e0*/  IMAD.U32 R15, RZ, RZ, UR13 ;  /* 0x0000000dff0f7e24 */ /* 0x000fe4000f8e00ff */
[----:B------:R-:W-:Y:S02]  /*35f0*/  IMAD.MOV.U32 R4, RZ, RZ, R0 ;  /* 0x000000ffff047224 */ /* 0x000fe400078e0000 */
[----:B------:R-:W-:-:S07]  /*3600*/  IMAD.MOV.U32 R5, RZ, RZ, R10 ;  /* 0x000000ffff057224 */ /* 0x000fce00078e000a */
.L_x_51:
[----:B------:R-:W0:Y:S01]  /*3610*/  S2R R7, SR_CgaCtaId ;  /* 0x0000000000077919 */ /* 0x000e220000008800 */
[----:B------:R-:W-:-:S04]  /*3620*/  MOV R6, 0x400 ;  /* 0x0000040000067802 */ /* 0x000fc80000000f00 */
[----:B0-----:R-:W-:Y:S02]  /*3630*/  LEA R12, R7, R6, 0x18 ;  /* 0x00000006070c7211 */ /* 0x001fe400078ec0ff */
[----:B------:R-:W-:Y:S01]  /*3640*/  SHF.L.U32 R6, R4, 0x1f, RZ ;  /* 0x0000001f04067819 */ /* 0x000fe200000006ff */
[----:B------:R-:W0:Y:S02]  /*3650*/  @!P2 LDC R7, c[0x0][0x500] ;  /* 0x00014000ff07ab82 */ /* 0x000e240000000800 */
[----:B------:R-:W-:-:S04]  /*3660*/  IMAD R13, R5, 0x8, R12 ;  /* 0x00000008050d7824 */ /* 0x000fc800078e020c */
[----:B------:R-:W1:Y:S02]  /*3670*/  SYNCS.PHASECHK.TRANS64.TRYWAIT P0, [R13+URZ+0x60], R6 ;  /* 0x000060060d0075a7 */ /* 0x000e64000800017f */
[----:B-1----:R-:W-:Y:S05]  /*3680*/  @!P0 BRA `(.L_x_48) ;  /* 0x0000001400048947 */ /* 0x002fea0003800000 */
.L_x_78:
[----:B-1----:R-:W-:Y:S01]  /*3690*/  PRMT R6, R9, 0x9910, RZ ;  /* 0x0000991009067816 */ /* 0x002fe200000000ff */
[----:B0-----:R0:W-:Y:S03]  /*36a0*/  @!P2 SYNCS.ARRIVE.TRANS64 RZ, [R13+URZ], R7 ;  /* 0x000000070dffa9a7 */ /* 0x0011e6000800003f */
[----:B------:R-:W-:-:S13]  /*36b0*/  ISETP.NE.AND P0, PT, R6, 0x2, PT ;  /* 0x000000020600780c */ /* 0x000fda0003f05270 */
[----:B0-----:R-:W-:Y:S05]  /*36c0*/  @P0 BRA `(.L_x_49) ;  /* 0x0000000000040947 */ /* 0x001fea0003800000 */
[----:B------:R-:W-:Y:S01]  /*36d0*/  BPT.TRAP 0x1 ;  /* 0x000000040000795c */ /* 0x000fe20000300000 */
.L_x_49:
[----:B------:R-:W-:Y:S05]  /*36e0*/  @P1 BRA `(.L_x_50) ;  /* 0x0000000000041947 */ /* 0x000fea0003800000 */
[----:B------:R-:W-:Y:S01]  /*36f0*/  BPT.TRAP 0x1 ;  /* 0x000000040000795c */ /* 0x000fe20000300000 */
.L_x_50:
[C-C-:B------:R-:W-:Y:S01]  /*3700*/  IMAD R6, R5.reuse, 0x4000, R12.reuse ;  /* 0x0000400005067824 */ /* 0x140fe200078e020c */
[----:B------:R-:W-:Y:S01]  /*3710*/  R2UR UR34, R14 ;  /* 0x000000000e2272ca */ /* 0x000fe200000e0000 */
[----:B------:R-:W-:Y:S01]  /*3720*/  IMAD R12, R5, 0x800, R12 ;  /* 0x00000800050c7824 */ /* 0x000fe200078e020c */
[----:B------:R-:W-:Y:S01]  /*3730*/  R2UR UR33, R13 ;  /* 0x000000000d2172ca */ /* 0x000fe200000e0000 */
[----:B------:R-:W-:Y:S01]  /*3740*/  VIADD R15, R15, 0xffffffff ;  /* 0xffffffff0f0f7836 */ /* 0x000fe20000000000 */
[----:B------:R-:W-:Y:S01]  /*3750*/  R2UR UR24, R6 ;  /* 0x00000000061872ca */ /* 0x000fe200000e0000 */
[----:B------:R-:W-:Y:S01]  /*3760*/  UIADD3 UR14, UP0, UR30, 0xf0, URZ ;  /* 0x000000f01e0e7890 */ /* 0x000fe2000ff1e03f */
[----:B------:R-:W-:Y:S01]  /*3770*/  R2UR UR8, R12 ;  /* 0x000000000c0872ca */ /* 0x000fe200000e0000 */
[----:B------:R-:W-:Y:S01]  /*3780*/  UIADD3 UR42, UP1, UR30, 0x1f0, URZ ;  /* 0x000001f01e2a7890 */ /* 0x000fe2000ff3e03f */
[----:B------:R-:W-:Y:S01]  /*3790*/  R2UR UR36, R25 ;  /* 0x00000000192472ca */ /* 0x000fe200000e0000 */
[----:B------:R-:W-:Y:S01]  /*37a0*/  UIADD3.X UR15, URZ, UR31, URZ, UP0, !UPT ;  /* 0x0000001f3f0f7290 */ /* 0x000fe200087fe43f */
[----:B------:R-:W-:Y:S01]  /*37b0*/  R2UR UR35, R22 ;  /* 0x00000000162372ca */ /* 0x000fe200000e0000 */
[----:B------:R-:W-:Y:S01]  /*37c0*/  UIADD3.X UR43, URZ, UR31, URZ, UP1, !UPT ;  /* 0x0000001f3f2b7290 */ /* 0x000fe20008ffe43f */
[----:B------:R-:W-:Y:S01]  /*37d0*/  R2UR UR19, R23 ;  /* 0x00000000171372ca */ /* 0x000fe200000e0000 */
[----:B------:R-:W-:Y:S01]  /*37e0*/  UIADD3 UR26, UR34, 0x40, URZ ;  /* 0x00000040221a7890 */ /* 0x000fe2000fffe03f */
[----:B------:R-:W-:Y:S01]  /*37f0*/  ISETP.GT.AND P3, PT, R15, 0x1, PT ;  /* 0x000000010f00780c */ /* 0x000fe20003f64270 */
[----:B------:R-:W-:Y:S01]  /*3800*/  VIADD R5, R5, 0x1 ;  /* 0x0000000105057836 */ /* 0x000fe20000000000 */
[----:B------:R-:W-:Y:S01]  /*3810*/  UMOV UR22, 0x0 ;  /* 0x0000000000167882 */ /* 0x000fe20000000000 */
[----:B------:R-:W-:Y:S01]  /*3820*/  UIADD3 UR32, UR24, 0x200, URZ ;  /* 0x0000020018207890 */ /* 0x000fe2000fffe03f */
[----:B------:R-:W-:Y:S01]  /*3830*/  VIADD R14, R14, 0x80 ;  /* 0x000000800e0e7836 */ /* 0x000fe20000000000 */
[----:B------:R-:W-:Y:S01]  /*3840*/  UIADD3 UR24, UR24, 0x2200, URZ ;  /* 0x0000220018187890 */ /* 0x000fe2000fffe03f */
[----:B------:R-:W-:Y:S01]  /*3850*/  ISETP.NE.AND P0, PT, R5, 0xc, PT ;  /* 0x0000000c0500780c */ /* 0x000fe20003f05270 */
[----:B------:R-:W-:-:S02]  /*3860*/  UIADD3 UR16, UR8, 0x30200, URZ ;  /* 0x0003020008107890 */ /* 0x000fc4000fffe03f */
[----:B------:R-:W-:Y:S01]  /*3870*/  UIADD3 UR8, UR8, 0x30600, URZ ;  /* 0x0003060008087890 */ /* 0x000fe2000fffe03f */
[----:B------:R-:W-:Y:S01]  /*3880*/  SEL R7, RZ, 0x1, P0 ;  /* 0x00000001ff077807 */ /* 0x000fe20000000000 */
[----:B------:R-:W-:Y:S01]  /*3890*/  UMOV UR23, 0x10000000 ;  /* 0x1000000000177882 */ /* 0x000fe20000000000 */
[----:B------:R-:W-:Y:S01]  /*38a0*/  UMOV UR25, UR33 ;  /* 0x0000002100197c82 */ /* 0x000fe20008000000 */
[----:B------:R-:W-:Y:S01]  /*38b0*/  UMOV UR28, UR36 ;  /* 0x00000024001c7c82 */ /* 0x000fe20008000000 */
[----:B------:R-:W-:Y:S01]  /*38c0*/  UMOV UR27, UR35 ;  /* 0x00000023001b7c82 */ /* 0x000fe20008000000 */
[----:B------:R-:W-:Y:S01]  /*38d0*/  UMOV UR17, UR33 ;  /* 0x0000002100117c82 */ /* 0x000fe20008000000 */
[----:B------:R-:W-:Y:S01]  /*38e0*/  UMOV UR18, UR34 ;  /* 0x0000002200127c82 */ /* 0x000fe20008000000 */
[----:B------:R-:W-:Y:S01]  /*38f0*/  UMOV UR20, UR36 ;  /* 0x0000002400147c82 */ /* 0x000fe20008000000 */
[----:B------:R0:W-:Y:S01]  /*3900*/  UTMALDG.3D [UR32], [UR14], desc[UR22] ;  /* 0x000016200e0075b4 */ /* 0x0001e20008011000 */
[----:B------:R-:W-:Y:S01]  /*3910*/  UMOV UR9, UR33 ;  /* 0x0000002100097c82 */ /* 0x000fe20008000000 */
[----:B------:R-:W-:Y:S01]  /*3920*/  UMOV UR11, UR19 ;  /* 0x00000013000b7c82 */ /* 0x000fe20008000000 */
[----:B------:R-:W-:Y:S01]  /*3930*/  UMOV UR12, UR36 ;  /* 0x00000024000c7c82 */ /* 0x000fe20008000000 */
[----:B------:R-:W-:Y:S01]  /*3940*/  UMOV UR10, UR26 ;  /* 0x0000001a000a7c82 */ /* 0x000fe20008000000 */
[----:B------:R-:W-:-:S02]  /*3950*/  LOP3.LUT R4, R4, R7, RZ, 0x3c, !PT ;  /* 0x0000000704047212 */ /* 0x000fc400078e3cff */
[----:B------:R-:W-:Y:S01]  /*3960*/  SEL R5, R5, RZ, P0 ;  /* 0x000000ff05057207 */ /* 0x000fe20000000000 */
[----:B------:R0:W-:Y:S01]  /*3970*/  UTMALDG.3D [UR24], [UR14], desc[UR22] ;  /* 0x000016180e0075b4 */ /* 0x0001e20008011000 */
[----:B------:R0:W-:Y:S01]  /*3980*/  UTMALDG.3D [UR16], [UR42], desc[UR22] ;  /* 0x000016102a0075b4 */ /* 0x0001e20008011000 */
[----:B------:R0:W-:Y:S02]  /*3990*/  UTMALDG.3D [UR8], [UR42], desc[UR22] ;  /* 0x000016082a0075b4 */ /* 0x0001e40008011000 */
[----:B0-----:R-:W-:Y:S05]  /*39a0*/  @P3 BRA `(.L_x_51) ;  /* 0xfffffffc00183947 */ /* 0x001fea000383ffff */
.L_x_47:
[----:B------:R-:W-:Y:S05]  /*39b0*/  BSYNC B1 ;  /* 0x0000000000017941 */ /* 0x000fea0003800000 */
.L_x_46:
[----:B------:R-:W-:Y:S01]  /*39c0*/  LOP3.LUT P3, RZ, R11, 0xff, RZ, 0xc0, !PT ;  /* 0x000000ff0bff7812 */ /* 0x000fe2000786c0ff */
[----:B------:R-:W-:Y:S01]  /*39d0*/  VIADD R10, R10, UR40 ;  /* 0x000000280a0a7c36 */ /* 0x000fe20008000000 */
[----:B------:R-:W-:Y:S01]  /*39e0*/  ULDC.64 UR8, c[0x0][0x650] ;  /* 0x0001940000087ab9 */ /* 0x000fe20000000a00 */
[----:B------:R-:W-:Y:S01]  /*39f0*/  IMAD.U32 R7, RZ, RZ, UR40 ;  /* 0x00000028ff077e24 */ /* 0x000fe2000f8e00ff */
[----:B------:R-:W-:Y:S01]  /*3a00*/  UISETP.GE.U32.AND UP0, UPT, UR40, 0xc, UPT ;  /* 0x0000000c2800788c */ /* 0x000fe2000bf06070 */
[----:B------:R-:W-:Y:S01]  /*3a10*/  BSSY B1, `(.L_x_52) ;  /* 0x000006d000017945 */ /* 0x000fe20003800000 */
[----:B------:R-:W-:Y:S01]  /*3a20*/  ISETP.GT.U32.AND P0, PT, R10, 0xb, PT ;  /* 0x0000000b0a00780c */ /* 0x000fe20003f04070 */
[----:B------:R-:W-:Y:S01]  /*3a30*/  IMAD.MOV.U32 R22, RZ, RZ, -0x1 ;  /* 0xffffffffff167424 */ /* 0x000fe200078e00ff */
[----:B------:R-:W-:Y:S01]  /*3a40*/  PRMT R11, RZ, 0x7610, R11 ;  /* 0x00007610ff0b7816 */ /* 0x000fe2000000000b */
[----:B------:R-:W-:Y:S01]  /*3a50*/  IMAD.MOV.U32 R23, RZ, RZ, -0x1 ;  /* 0xffffffffff177424 */ /* 0x000fe200078e00ff */
[----:B------:R-:W-:Y:S01]  /*3a60*/  ISETP.LT.U32.AND P0, PT, R7, 0xc, P0 ;  /* 0x0000000c0700780c */ /* 0x000fe20000701070 */
[----:B------:R-:W-:Y:S01]  /*3a70*/  IMAD.MOV.U32 R25, RZ, RZ, -0x1 ;  /* 0xffffffffff197424 */ /* 0x000fe200078e00ff */
[----:B------:R-:W-:Y:S01]  /*3a80*/  PLOP3.LUT P4, PT, PT, PT, UP0, 0x80, 0x0 ;  /* 0x000000000000781c */ /* 0x000fe20003f8f008 */
[----:B------:R-:W0:Y:S01]  /*3a90*/  @P3 S2R R5, SR_CgaCtaId ;  /* 0x0000000000053919 */ /* 0x000e220000008800 */
[----:B------:R-:W-:-:S04]  /*3aa0*/  @P3 MOV R4, 0x400 ;  /* 0x0000040000043802 */ /* 0x000fc80000000f00 */
[----:B0-----:R-:W-:Y:S01]  /*3ab0*/  @P3 LEA R6, R5, R4, 0x18 ;  /* 0x0000000405063211 */ /* 0x001fe200078ec0ff */
[----:B------:R-:W-:-:S03]  /*3ac0*/  IMAD.WIDE.U32 R4, R10, -0x55555555, RZ ;  /* 0xaaaaaaab0a047825 */ /* 0x000fc600078e00ff */
[----:B------:R0:W-:Y:S01]  /*3ad0*/  @P3 SYNCS.ARRIVE.TRANS64.A1T0 RZ, [R6+URZ+0xf8], RZ ;  /* 0x0000f8ff06ff39a7 */ /* 0x0001e2000810003f */
[----:B------:R-:W-:Y:S02]  /*3ae0*/  IADD3 R18, P3, R18, R2, RZ ;  /* 0x0000000212127210 */ /* 0x000fe40007f7e0ff */
[----:B------:R-:W-:Y:S02]  /*3af0*/  SHF.R.U32.HI R7, RZ, 0x3, R5 ;  /* 0x00000003ff077819 */ /* 0x000fe40000011605 */
[----:B------:R-:W-:Y:S01]  /*3b00*/  SEL R5, RZ, 0x1, !P0 ;  /* 0x00000001ff057807 */ /* 0x000fe20004000000 */
[----:B------:R-:W-:Y:S01]  /*3b10*/  IMAD.X R17, R17, 0x1, R8, P3 ;  /* 0x0000000111117824 */ /* 0x000fe200018e0608 */
[----:B------:R-:W-:Y:S01]  /*3b20*/  ISETP.GE.U32.AND P0, PT, R18, UR8, PT ;  /* 0x0000000812007c0c */ /* 0x000fe2000bf06070 */
[----:B------:R-:W-:Y:S01]  /*3b30*/  IMAD R10, R7, -0xc, R10 ;  /* 0xfffffff4070a7824 */ /* 0x000fe200078e020a */
[----:B------:R-:W-:Y:S02]  /*3b40*/  LOP3.LUT R0, R0, R5, RZ, 0x3c, !PT ;  /* 0x0000000500007212 */ /* 0x000fe400078e3cff */
[----:B------:R-:W-:-:S02]  /*3b50*/  ISETP.GE.U32.AND.EX P0, PT, R17, UR9, PT, P0 ;  /* 0x0000000911007c0c */ /* 0x000fc4000bf06100 */
[----:B------:R-:W-:Y:S02]  /*3b60*/  @P4 LOP3.LUT R0, R0, 0x1, R7, 0x78, !PT ;  /* 0x0000000100004812 */ /* 0x000fe400078e7807 */
[----:B------:R-:W-:-:S09]  /*3b70*/  PRMT R4, RZ, 0x7610, R4 ;  /* 0x00007610ff047816 */ /* 0x000fd20000000004 */
[----:B0-----:R-:W-:Y:S05]  /*3b80*/  @P0 BRA `(.L_x_53) ;  /* 0x0000000400540947 */ /* 0x001fea0003800000 */
[----:B------:R-:W0:Y:S01]  /*3b90*/  S2R R13, SR_CTAID.X ;  /* 0x00000000000d7919 */ /* 0x000e220000002500 */
[----:B------:R-:W-:Y:S01]  /*3ba0*/  ULDC.64 UR8, c[0x0][0x628] ;  /* 0x00018a0000087ab9 */ /* 0x000fe20000000a00 */
[----:B------:R-:W1:Y:S01]  /*3bb0*/  LDC R14, c[0x0][0x144] ;  /* 0x00005100ff0e7b82 */ /* 0x000e620000000800 */
[----:B------:R-:W-:Y:S01]  /*3bc0*/  ISETP.NE.U32.AND P0, PT, RZ, UR8, PT ;  /* 0x00000008ff007c0c */ /* 0x000fe2000bf05070 */
[----:B------:R-:W2:Y:S01]  /*3bd0*/  S2R R12, SR_CTAID.Y ;  /* 0x00000000000c7919 */ /* 0x000ea20000002600 */
[----:B------:R-:W-:Y:S01]  /*3be0*/  ULDC UR7, c[0x0][0x150] ;  /* 0x0000540000077ab9 */ /* 0x000fe20000000800 */
[----:B------:R-:W-:Y:S01]  /*3bf0*/  ULDC UR10, c[0x0][0x630] ;  /* 0x00018c00000a7ab9 */ /* 0x000fe20000000800 */
[----:B------:R-:W-:Y:S01]  /*3c00*/  ISETP.NE.AND.EX P0, PT, RZ, UR9, PT, P0 ;  /* 0x00000009ff007c0c */ /* 0x000fe2000bf05300 */
[----:B------:R-:W-:Y:S01]  /*3c10*/  IMAD.MOV.U32 R4, RZ, RZ, R18 ;  /* 0x000000ffff047224 */ /* 0x000fe200078e0012 */
[----:B0-----:R-:W-:-:S05]  /*3c20*/  I2FP.F32.U32 R5, R13 ;  /* 0x0000000d00057245 */ /* 0x001fca0000201000 */
[----:B------:R-:W-:Y:S01]  /*3c30*/  FMUL R20, R5, UR7 ;  /* 0x0000000705147c20 */ /* 0x000fe20008400000 */
[----:B------:R-:W-:-:S05]  /*3c40*/  IMAD.MOV.U32 R5, RZ, RZ, R17 ;  /* 0x000000ffff057224 */ /* 0x000fca00078e0011 */
[----:B--2---:R-:W-:Y:S05]  /*3c50*/  @!P0 BRA `(.L_x_54) ;  /* 0x0000000000288947 */ /* 0x004fea0003800000 */
[----:B------:R-:W-:Y:S02]  /*3c60*/  ULDC UR7, c[0x0][0x634] ;  /* 0x00018d0000077ab9 */ /* 0x000fe40000000800 */
[----:B------:R-:W-:-:S05]  /*3c70*/  IADD3 R5, P0, R18, UR7, RZ ;  /* 0x0000000712057c10 */ /* 0x000fca000ff1e0ff */
[----:B------:R-:W-:-:S04]  /*3c80*/  IMAD.X R15, RZ, RZ, R17, P0 ;  /* 0x000000ffff0f7224 */ /* 0x000fc800000e0611 */
[----:B------:R-:W-:-:S04]  /*3c90*/  IMAD.WIDE.U32 R6, R15, UR8, RZ ;  /* 0x000000080f067c25 */ /* 0x000fc8000f8e00ff */
[----:B------:R-:W-:-:S04]  /*3ca0*/  IMAD.WIDE.U32 R6, P0, R5, UR9, R6 ;  /* 0x0000000905067c25 */ /* 0x000fc8000f800006 */
[----:B------:R-:W-:-:S04]  /*3cb0*/  IMAD.WIDE.U32 R4, R5, UR8, RZ ;  /* 0x0000000805047c25 */ /* 0x000fc8000f8e00ff */
[----:B------:R-:W-:Y:S01]  /*3cc0*/  IMAD.MOV.U32 R4, RZ, RZ, R7 ;  /* 0x000000ffff047224 */ /* 0x000fe200078e0007 */
[----:B------:R-:W-:Y:S01]  /*3cd0*/  IADD3 RZ, P3, R5, R6, RZ ;  /* 0x0000000605ff7210 */ /* 0x000fe20007f7e0ff */
[----:B------:R-:W-:-:S04]  /*3ce0*/  IMAD.X R5, RZ, RZ, RZ, P0 ;  /* 0x000000ffff057224 */ /* 0x000fc800000e06ff */
[----:B------:R-:W-:-:S08]  /*3cf0*/  IMAD.WIDE.U32.X R4, R15, UR9, R4, P3 ;  /* 0x000000090f047c25 */ /* 0x000fd000098e0404 */
.L_x_54:
[--C-:B------:R-:W-:Y:S01]  /*3d00*/  SHF.R.U64 R25, R4, UR10, R5.reuse ;  /* 0x0000000a04197c19 */ /* 0x100fe20008001205 */
[----:B------:R-:W0:Y:S01]  /*3d10*/  F2I.U32.TRUNC.NTZ R20, R20 ;  /* 0x0000001400147305 */ /* 0x000e22000020f000 */
[----:B------:R-:W-:Y:S01]  /*3d20*/  SHF.R.U32.HI R4, RZ, UR10, R5 ;  /* 0x0000000aff047c19 */ /* 0x000fe20008011605 */
[----:B------:R-:W-:Y:S01]  /*3d30*/  ULDC.64 UR8, c[0x0][0x620] ;  /* 0x0001880000087ab9 */ /* 0x000fe20000000a00 */
[----:B------:R-:W-:Y:S01]  /*3d40*/  IADD3 R7, P0, RZ, -R25, RZ ;  /* 0x80000019ff077210 */ /* 0x000fe20007f1e0ff */
[----:B------:R-:W-:Y:S01]  /*3d50*/  IMAD.MOV.U32 R5, RZ, RZ, R17 ;  /* 0x000000ffff057224 */ /* 0x000fe200078e0011 */
[----:B------:R-:W-:Y:S01]  /*3d60*/  ULDC.64 UR10, c[0x0][0x640] ;  /* 0x00019000000a7ab9 */ /* 0x000fe20000000a00 */
[----:B------:R-:W2:Y:S01]  /*3d70*/  LDC R21, c[0x0][0x148] ;  /* 0x00005200ff157b82 */ /* 0x000ea20000000800 */
[----:B------:R-:W-:Y:S01]  /*3d80*/  ULDC UR7, c[0x0][0x618] ;  /* 0x0001860000077ab9 */ /* 0x000fe20000000800 */
[----:B------:R-:W-:Y:S01]  /*3d90*/  IMAD.X R4, RZ, RZ, ~R4, P0 ;  /* 0x000000ffff047224 */ /* 0x000fe200000e0e04 */
[----:B------:R-:W-:-:S03]  /*3da0*/  ISETP.NE.U32.AND P0, PT, RZ, UR10, PT ;  /* 0x0000000aff007c0c */ /* 0x000fc6000bf05070 */
[----:B------:R-:W-:Y:S01]  /*3db0*/  IMAD R6, R4, UR8, RZ ;  /* 0x0000000804067c24 */ /* 0x000fe2000f8e02ff */
[----:B------:R-:W-:Y:S01]  /*3dc0*/  ISETP.NE.AND.EX P0, PT, RZ, UR11, PT, P0 ;  /* 0x0000000bff007c0c */ /* 0x000fe2000bf05300 */
[----:B------:R-:W-:-:S04]  /*3dd0*/  IMAD.MOV.U32 R4, RZ, RZ, R18 ;  /* 0x000000ffff047224 */ /* 0x000fc800078e0012 */
[----:B------:R-:W-:Y:S01]  /*3de0*/  IMAD.WIDE.U32 R4, R7, UR8, R4 ;  /* 0x0000000807047c25 */ /* 0x000fe2000f8e0004 */
[----:B------:R-:W-:-:S03]  /*3df0*/  ULDC UR8, c[0x0][0x154] ;  /* 0x0000550000087ab9 */ /* 0x000fc60000000800 */
[----:B------:R-:W-:Y:S02]  /*3e00*/  IMAD R7, R7, UR9, R6 ;  /* 0x0000000907077c24 */ /* 0x000fe4000f8e0206 */
[----:B0-----:R-:W-:Y:S02]  /*3e10*/  IMAD.MOV R6, RZ, RZ, -R20 ;  /* 0x000000ffff067224 */ /* 0x001fe400078e0a14 */
[----:B------:R-:W-:Y:S02]  /*3e20*/  IMAD.IADD R5, R5, 0x1, R7 ;  /* 0x0000000105057824 */ /* 0x000fe400078e0207 */
[----:B-1----:R-:W-:Y:S01]  /*3e30*/  IMAD R13, R14, R6, R13 ;  /* 0x000000060e0d7224 */ /* 0x002fe200078e020d */
[----:B------:R-:W-:Y:S02]  /*3e40*/  I2FP.F32.U32 R6, R12 ;  /* 0x0000000c00067245 */ /* 0x000fe40000201000 */
[--C-:B------:R-:W-:Y:S02]  /*3e50*/  SHF.R.U64 R14, R4, UR7, R5.reuse ;  /* 0x00000007040e7c19 */ /* 0x100fe40008001205 */
[----:B------:R-:W-:Y:S01]  /*3e60*/  SHF.R.U32.HI R5, RZ, UR7, R5 ;  /* 0x00000007ff057c19 */ /* 0x000fe20008011605 */
[----:B------:R-:W-:Y:S01]  /*3e70*/  FMUL R6, R6, UR8 ;  /* 0x0000000806067c20 */ /* 0x000fe20008400000 */
[----:B------:R-:W-:-:S02]  /*3e80*/  ULDC UR7, c[0x0][0x608] ;  /* 0x0001820000077ab9 */ /* 0x000fc40000000800 */
[--C-:B------:R-:W-:Y:S01]  /*3e90*/  SHF.R.U64 R20, R14, UR7, R5.reuse ;  /* 0x000000070e147c19 */ /* 0x100fe20008001205 */
[----:B------:R0:W1:Y:S01]  /*3ea0*/  F2I.U32.TRUNC.NTZ R22, R6 ;  /* 0x0000000600167305 */ /* 0x000062000020f000 */
[----:B------:R-:W-:Y:S01]  /*3eb0*/  SHF.R.U32.HI R5, RZ, UR7, R5 ;  /* 0x00000007ff057c19 */ /* 0x000fe20008011605 */
[----:B------:R-:W-:-:S03]  /*3ec0*/  ULDC UR7, c[0x0][0x658] ;  /* 0x0001960000077ab9 */ /* 0x000fc60000000800 */
[--C-:B------:R-:W-:Y:S02]  /*3ed0*/  SHF.R.U64 R15, R20, UR7, R5.reuse ;  /* 0x00000007140f7c19 */ /* 0x100fe40008001205 */
[----:B------:R-:W-:-:S03]  /*3ee0*/  SHF.R.U32.HI R23, RZ, UR7, R5 ;  /* 0x00000007ff177c19 */ /* 0x000fc60008011605 */
[----:B------:R-:W-:Y:S02]  /*3ef0*/  IMAD.MOV.U32 R4, RZ, RZ, R15 ;  /* 0x000000ffff047224 */ /* 0x000fe400078e000f */
[----:B------:R-:W-:Y:S01]  /*3f00*/  IMAD.MOV.U32 R5, RZ, RZ, R23 ;  /* 0x000000ffff057224 */ /* 0x000fe200078e0017 */
[----:B0-----:R-:W-:Y:S06]  /*3f10*/  @!P0 BRA `(.L_x_55) ;  /* 0x0000000000288947 */ /* 0x001fec0003800000 */
        /* <DEDUP_REMOVED lines=10> */
.L_x_55:
[----:B------:R-:W-:Y:S01]  /*3fc0*/  ISETP.NE.AND P0, PT, R19, 0x1, PT ;  /* 0x000000011300780c */ /* 0x000fe20003f05270 */
[----:B------:R-:W-:Y:S01]  /*3fd0*/  ULDC UR7, c[0x0][0x648] ;  /* 0x0001920000077ab9 */ /* 0x000fe20000000800 */
[----:B-1----:R-:W-:Y:S01]  /*3fe0*/  IMAD.MOV R22, RZ, RZ, -R22 ;  /* 0x000000ffff167224 */ /* 0x002fe200078e0a16 */
[----:B------:R-:W-:Y:S01]  /*3ff0*/  SHF.R.U64 R5, R4, UR7, R5 ;  /* 0x0000000704057c19 */ /* 0x000fe20008001205 */
[----:B------:R-:W-:Y:S01]  /*4000*/  ULDC UR7, c[0x0][0x638] ;  /* 0x00018e0000077ab9 */ /* 0x000fe20000000800 */
[----:B------:R-:W-:Y:S01]  /*4010*/  LOP3.LUT R20, R20, UR6, RZ, 0xc0, !PT ;  /* 0x0000000614147c12 */ /* 0x000fe2000f8ec0ff */
[----:B------:R-:W-:Y:S02]  /*4020*/  ULDC UR8, c[0x0][0x610] ;  /* 0x0001840000087ab9 */ /* 0x000fe40000000800 */
[----:B------:R-:W-:Y:S02]  /*4030*/  IMAD.MOV R4, RZ, RZ, -R5 ;  /* 0x000000ffff047224 */ /* 0x000fe400078e0a05 */
[----:B------:R-:W-:-:S02]  /*4040*/  IMAD R20, R5, UR5, R20 ;  /* 0x0000000505147c24 */ /* 0x000fc4000f8e0214 */
[----:B------:R-:W-:Y:S01]  /*4050*/  IMAD R15, R4, UR7, R15 ;  /* 0x00000007040f7c24 */ /* 0x000fe2000f8e020f */
[----:B------:R-:W-:Y:S01]  /*4060*/  ULDC UR7, c[0x0][0x600] ;  /* 0x0001800000077ab9 */ /* 0x000fe20000000800 */
[----:B--2---:R-:W-:Y:S01]  /*4070*/  @P0 IMAD R13, R21, R22, R12 ;  /* 0x00000016150d0224 */ /* 0x004fe200078e020c */
[----:B------:R-:W-:Y:S01]  /*4080*/  LOP3.LUT R22, R14, UR4, RZ, 0xc0, !PT ;  /* 0x000000040e167c12 */ /* 0x000fe2000f8ec0ff */
[----:B------:R-:W-:Y:S02]  /*4090*/  IMAD.MOV.U32 R4, RZ, RZ, 0x1 ;  /* 0x00000001ff047424 */ /* 0x000fe400078e00ff */
[----:B------:R-:W-:Y:S02]  /*40a0*/  IMAD R13, R20, UR8, R13 ;  /* 0x00000008140d7c24 */ /* 0x000fe4000f8e020d */
[----:B------:R-:W-:-:S05]  /*40b0*/  IMAD R22, R15, UR7, R22 ;  /* 0x000000070f167c24 */ /* 0x000fca000f8e0216 */
[----:B------:R-:W-:Y:S02]  /*40c0*/  SEL R23, R22, R13, !P0 ;  /* 0x0000000d16177207 */ /* 0x000fe40004000000 */
[----:B------:R-:W-:-:S07]  /*40d0*/  SEL R22, R13, R22, !P0 ;  /* 0x000000160d167207 */ /* 0x000fce0004000000 */
.L_x_53:
[----:B------:R-:W-:Y:S05]  /*40e0*/  BSYNC B1 ;  /* 0x0000000000017941 */ /* 0x000fea0003800000 */
.L_x_52:
[----:B------:R-:W-:-:S13]  /*40f0*/  LOP3.LUT P0, RZ, R4, 0xff, RZ, 0xc0, !PT ;  /* 0x000000ff04ff7812 */ /* 0x000fda000780c0ff */
[----:B------:R-:W-:Y:S05]  /*4100*/  @P0 BRA `(.L_x_56) ;  /* 0xfffffff4000c0947 */ /* 0x000fea000383ffff */
[----:B------:R-:W-:Y:S05]  /*4110*/  BSYNC B0 ;  /* 0x0000000000007941 */ /* 0x000fea0003800000 */
.L_x_44:
[----:B------:R-:W-:-:S03]  /*4120*/  UMOV UR7, 0xffffffff ;  /* 0xffffffff00077882 */ /* 0x000fc60000000000 */
[----:B------:R-:W-:Y:S05]  /*4130*/  BRA.DIV UR7, `(.L_x_57) ;  /* 0x0000000a076c7947 */ /* 0x000fea000b800000 */
[----:B------:R-:W-:-:S13]  /*4140*/  ELECT P0, URZ, PT ;  /* 0x00000000003f782f */ /* 0x000fda0003800000 */
.L_x_81:
[----:B------:R-:W-:Y:S04]  /*4150*/  BSSY B0, `(.L_x_58) ;  /* 0x0000073000007945 */ /* 0x000fe80003800000 */
[----:B------:R-:W-:Y:S05]  /*4160*/  @!P0 BRA `(.L_x_59) ;  /* 0x0000000400c48947 */ /* 0x000fea0003800000 */
[----:B------:R-:W-:-:S04]  /*4170*/  LOP3.LUT R16, R16, 0x2, RZ, 0xfc, !PT ;  /* 0x0000000210107812 */ /* 0x000fc800078efcff */
[----:B------:R-:W-:-:S13]  /*4180*/  ISETP.NE.AND P0, PT, R16, 0x3, PT ;  /* 0x000000031000780c */ /* 0x000fda0003f05270 */
[----:B------:R-:W-:Y:S05]  /*4190*/  @!P0 BRA `(.L_x_60) ;  /* 0x0000000000048947 */ /* 0x000fea0003800000 */
[----:B------:R-:W-:Y:S01]  /*41a0*/  BPT.TRAP 0x1 ;  /* 0x000000040000795c */ /* 0x000fe20000300000 */
.L_x_60:
[----:B------:R-:W0:Y:S01]  /*41b0*/  S2R R3, SR_CgaCtaId ;  /* 0x0000000000037919 */ /* 0x000e220000008800 */
[----:B------:R-:W-:-:S04]  /*41c0*/  MOV R2, 0x400 ;  /* 0x0000040000027802 */ /* 0x000fc80000000f00 */
[----:B0-----:R-:W-:Y:S02]  /*41d0*/  LEA R3, R3, R2, 0x18 ;  /* 0x0000000203037211 */ /* 0x001fe400078ec0ff */
[----:B------:R-:W-:-:S03]  /*41e0*/  SHF.L.U32 R2, R0, 0x1f, RZ ;  /* 0x0000001f00027819 */ /* 0x000fc600000006ff */
[----:B------:R-:W-:-:S04]  /*41f0*/  VIADD R3, R3, 0x60 ;  /* 0x0000006003037836 */ /* 0x000fc80000000000 */
[C---:B------:R-:W-:Y:S02]  /*4200*/  IMAD R7, R10.reuse, 0x8, R3 ;  /* 0x000000080a077824 */ /* 0x040fe400078e0203 */
[----:B------:R-:W-:Y:S02]  /*4210*/  VIADD R10, R10, 0x1 ;  /* 0x000000010a0a7836 */ /* 0x000fe40000000000 */
[----:B------:R-:W0:Y:S03]  /*4220*/  SYNCS.PHASECHK.TRANS64.TRYWAIT P0, [R7+URZ], R2 ;  /* 0x00000002070075a7 */ /* 0x000e26000800017f */
[----:B------:R-:W-:-:S04]  /*4230*/  ISETP.NE.AND P1, PT, R10, 0xc, PT ;  /* 0x0000000c0a00780c */ /* 0x000fc80003f25270 */
[----:B------:R-:W-:Y:S02]  /*4240*/  SEL R5, RZ, 0x1, P1 ;  /* 0x00000001ff057807 */ /* 0x000fe40000800000 */
[----:B------:R-:W-:Y:S02]  /*4250*/  SEL R10, R10, RZ, P1 ;  /* 0x000000ff0a0a7207 */ /* 0x000fe40000800000 */
[----:B------:R-:W-:-:S03]  /*4260*/  LOP3.LUT R5, R0, R5, RZ, 0x3c, !PT ;  /* 0x0000000500057212 */ /* 0x000fc600078e3cff */
[----:B------:R-:W-:Y:S01]  /*4270*/  IMAD R9, R10, 0x8, R3 ;  /* 0x000000080a097824 */ /* 0x000fe200078e0203 */
[----:B------:R-:W-:Y:S01]  /*4280*/  SHF.L.U32 R4, R5, 0x1f, RZ ;  /* 0x0000001f05047819 */ /* 0x000fe200000006ff */
[----:B0-----:R-:W-:Y:S06]  /*4290*/  @!P0 BRA `(.L_x_61) ;  /* 0x0000000800388947 */ /* 0x001fec0003800000 */
.L_x_82:
[----:B------:R-:W1:Y:S01]  /*42a0*/  SYNCS.PHASECHK.TRANS64.TRYWAIT P0, [R9+URZ], R4 ;  /* 0x00000004090075a7 */ /* 0x000e62000800017f */
[----:B------:R-:W-:-:S05]  /*42b0*/  VIADD R0, R10, 0x1 ;  /* 0x000000010a007836 */ /* 0x000fca0000000000 */
[----:B------:R-:W-:-:S04]  /*42c0*/  ISETP.NE.AND P1, PT, R0, 0xc, PT ;  /* 0x0000000c0000780c */ /* 0x000fc80003f25270 */
[----:B0-----:R-:W-:Y:S02]  /*42d0*/  SEL R2, RZ, 0x1, P1 ;  /* 0x00000001ff027807 */ /* 0x001fe40000800000 */
[----:B------:R-:W-:Y:S02]  /*42e0*/  SEL R0, R0, RZ, P1 ;  /* 0x000000ff00007207 */ /* 0x000fe40000800000 */
[----:B------:R-:W-:-:S03]  /*42f0*/  LOP3.LUT R7, R5, R2, RZ, 0x3c, !PT ;  /* 0x0000000205077212 */ /* 0x000fc600078e3cff */
[----:B------:R-:W-:Y:S01]  /*4300*/  IMAD R6, R0, 0x8, R3 ;  /* 0x0000000800067824 */ /* 0x000fe200078e0203 */
[----:B------:R-:W-:Y:S01]  /*4310*/  SHF.L.U32 R5, R7, 0x1f, RZ ;  /* 0x0000001f07057819 */ /* 0x000fe200000006ff */
[----:B-1----:R-:W-:Y:S06]  /*4320*/  @!P0 BRA `(.L_x_62) ;  /* 0x0000000800288947 */ /* 0x002fec0003800000 */
.L_x_83:
[----:B------:R-:W1:Y:S01]  /*4330*/  SYNCS.PHASECHK.TRANS64.TRYWAIT P0, [R6+URZ], R5 ;  /* 0x00000005060075a7 */ /* 0x000e62000800017f */
[----:B------:R-:W-:-:S05]  /*4340*/  VIADD R0, R0, 0x1 ;  /* 0x0000000100007836 */ /* 0x000fca0000000000 */
[----:B------:R-:W-:-:S04]  /*4350*/  ISETP.NE.AND P1, PT, R0, 0xc, PT ;  /* 0x0000000c0000780c */ /* 0x000fc80003f25270 */
[----:B------:R-:W-:Y:S02]  /*4360*/  SEL R2, RZ, 0x1, P1 ;  /* 0x00000001ff027807 */ /* 0x000fe40000800000 */
[----:B------:R-:W-:Y:S02]  /*4370*/  SEL R0, R0, RZ, P1 ;  /* 0x000000ff00007207 */ /* 0x000fe40000800000 */
[----:B------:R-:W-:-:S03]  /*4380*/  LOP3.LUT R7, R7, R2, RZ, 0x3c, !PT ;  /* 0x0000000207077212 */ /* 0x000fc600078e3cff */
[----:B0-----:R-:W-:Y:S01]  /*4390*/  IMAD R9, R0, 0x8, R3 ;  /* 0x0000000800097824 */ /* 0x001fe200078e0203 */
[----:B------:R-:W-:Y:S01]  /*43a0*/  SHF.L.U32 R4, R7, 0x1f, RZ ;  /* 0x0000001f07047819 */ /* 0x000fe200000006ff */
[----:B-1----:R-:W-:Y:S06]  /*43b0*/  @!P0 BRA `(.L_x_63) ;  /* 0x0000000800188947 */ /* 0x002fec0003800000 */
.L_x_84:
        /* <DEDUP_REMOVED lines=9> */
.L_x_85:
        /* <DEDUP_REMOVED lines=9> */
.L_x_86:
        /* <DEDUP_REMOVED lines=9> */
.L_x_87:
        /* <DEDUP_REMOVED lines=9> */
.L_x_88:
        /* <DEDUP_REMOVED lines=9> */
.L_x_89:
        /* <DEDUP_REMOVED lines=9> */
.L_x_90:
        /* <DEDUP_REMOVED lines=9> */
.L_x_91:
[----:B------:R-:W1:Y:S01]  /*47b0*/  SYNCS.PHASECHK.TRANS64.TRYWAIT P0, [R6+URZ], R5 ;  /* 0x00000005060075a7 */ /* 0x000e62000800017f */
[----:B------:R-:W-:-:S05]  /*47c0*/  VIADD R0, R0, 0x1 ;  /* 0x0000000100007836 */ /* 0x000fca0000000000 */
[----:B------:R-:W-:-:S04]  /*47d0*/  ISETP.NE.AND P1, PT, R0, 0xc, PT ;  /* 0x0000000c0000780c */ /* 0x000fc80003f25270 */
[----:B------:R-:W-:Y:S02]  /*47e0*/  SEL R2, RZ, 0x1, P1 ;  /* 0x00000001ff027807 */ /* 0x000fe40000800000 */
[----:B------:R-:W-:Y:S02]  /*47f0*/  SEL R0, R0, RZ, P1 ;  /* 0x000000ff00007207 */ /* 0x000fe40000800000 */
[----:B------:R-:W-:Y:S01]  /*4800*/  LOP3.LUT R2, R7, R2, RZ, 0x3c, !PT ;  /* 0x0000000207027212 */ /* 0x000fe200078e3cff */
[----:B-1----:R-:W-:Y:S06]  /*4810*/  @!P0 BRA `(.L_x_71) ;  /* 0x0000000400a08947 */ /* 0x002fec0003800000 */
.L_x_92:
[----:B------:R-:W-:Y:S01]  /*4820*/  IMAD R3, R0, 0x8, R3 ;  /* 0x0000000800037824 */ /* 0x000fe200078e0203 */
[----:B------:R-:W-:-:S07]  /*4830*/  SHF.L.U32 R0, R2, 0x1f, RZ ;  /* 0x0000001f02007819 */ /* 0x000fce00000006ff */
.L_x_72:
[----:B--2---:R2:W3:Y:S02]  /*4840*/  SYNCS.PHASECHK.TRANS64.TRYWAIT P0, [R3+URZ], R0 ;  /* 0x00000000030075a7 */ /* 0x0044e4000800017f */
[----:B---3--:R-:W-:Y:S05]  /*4850*/  @!P0 NANOSLEEP.SYNCS 0x989680 ;  /* 0x009896800000895d */ /* 0x008fea0003900000 */
[----:B------:R-:W3:Y:S02]  /*4860*/  @!P0 SYNCS.PHASECHK.TRANS64 P0, [R3+URZ], R0 ;  /* 0x00000000030085a7 */ /* 0x000ee4000800007f */
[----:B---3--:R-:W-:Y:S05]  /*4870*/  @!P0 BRA `(.L_x_72) ;  /* 0xfffffffc00f08947 */ /* 0x008fea000383ffff */
.L_x_59:
[----:B------:R-:W-:Y:S05]  /*4880*/  BSYNC B0 ;  /* 0x0000000000007941 */ /* 0x000fea0003800000 */
.L_x_58:
[----:B------:R-:W-:Y:S05]  /*4890*/  EXIT ;  /* 0x000000000000794d */ /* 0x000fea0003800000 */
.L_x_16:
[----:B0-----:R-:W-:-:S04]  /*48a0*/  IMAD.U32 R3, RZ, RZ, UR45 ;  /* 0x0000002dff037e24 */ /* 0x001fc8000f8e00ff */
[----:B------:R0:W1:Y:S03]  /*48b0*/  SYNCS.PHASECHK.TRANS64.TRYWAIT P0, [R3+URZ+-0x8], R0 ;  /* 0xfffff800030075a7 */ /* 0x000066000800017f */
[----:B-1----:R-:W-:Y:S05]  /*48c0*/  @!P0 NANOSLEEP.SYNCS 0x989680 ;  /* 0x009896800000895d */ /* 0x002fea0003900000 */
[----:B------:R-:W1:Y:S02]  /*48d0*/  @!P0 SYNCS.PHASECHK.TRANS64 P0, [R3+URZ+-0x8], R0 ;  /* 0xfffff800030085a7 */ /* 0x000e64000800007f */
[----:B-1----:R-:W-:Y:S05]  /*48e0*/  @!P0 BRA `(.L_x_16) ;  /* 0xfffffffc00ec8947 */ /* 0x002fea000383ffff */
[----:B------:R-:W-:Y:S05]  /*48f0*/  BRA `(.L_x_73) ;  /* 0xffffffcc00507947 */ /* 0x000fea000383ffff */
.L_x_21:
[----:B-1----:R1:W3:Y:S02]  /*4900*/  SYNCS.PHASECHK.TRANS64.TRYWAIT P1, [R3+URZ], R0 ;  /* 0x00000000030075a7 */ /* 0x0022e4000802017f */
[----:B---3--:R-:W-:Y:S05]  /*4910*/  @!P1 NANOSLEEP.SYNCS 0x989680 ;  /* 0x009896800000995d */ /* 0x008fea0003900000 */
[----:B------:R-:W3:Y:S02]  /*4920*/  @!P1 SYNCS.PHASECHK.TRANS64 P1, [R3+URZ], R0 ;  /* 0x00000000030095a7 */ /* 0x000ee4000802007f */
[----:B---3--:R-:W-:Y:S05]  /*4930*/  @!P1 BRA `(.L_x_21) ;  /* 0xfffffffc00f09947 */ /* 0x008fea000383ffff */
[----:B------:R-:W-:Y:S05]  /*4940*/  BRA `(.L_x_20) ;  /* 0xffffffcc00b47947 */ /* 0x000fea000383ffff */
.L_x_26:
[----:B-1----:R-:W-:-:S04]  /*4950*/  IMAD.U32 R3, RZ, RZ, UR4 ;  /* 0x00000004ff037e24 */ /* 0x002fc8000f8e00ff */
[----:B------:R1:W3:Y:S03]  /*4960*/  SYNCS.PHASECHK.TRANS64.TRYWAIT P1, [R3+URZ], R2 ;  /* 0x00000002030075a7 */ /* 0x0002e6000802017f */
[----:B---3--:R-:W-:Y:S05]  /*4970*/  @!P1 NANOSLEEP.SYNCS 0x989680 ;  /* 0x009896800000995d */ /* 0x008fea0003900000 */
[----:B------:R-:W3:Y:S02]  /*4980*/  @!P1 SYNCS.PHASECHK.TRANS64 P1, [R3+URZ], R2 ;  /* 0x00000002030095a7 */ /* 0x000ee4000802007f */
[----:B---3--:R-:W-:Y:S05]  /*4990*/  @!P1 BRA `(.L_x_26) ;  /* 0xfffffffc00ec9947 */ /* 0x008fea000383ffff */
[----:B------:R-:W-:Y:S05]  /*49a0*/  BRA `(.L_x_25) ;  /* 0xffffffd000dc7947 */ /* 0x000fea000383ffff */
.L_x_32:
[----:B0-----:R-:W-:-:S04]  /*49b0*/  IMAD.U32 R3, RZ, RZ, UR45 ;  /* 0x0000002dff037e24 */ /* 0x001fc8000f8e00ff */
[----:B------:R0:W1:Y:S03]  /*49c0*/  SYNCS.PHASECHK.TRANS64.TRYWAIT P0, [R3+URZ+0x8], R0 ;  /* 0x00000800030075a7 */ /* 0x000066000800017f */
[----:B-1----:R-:W-:Y:S05]  /*49d0*/  @!P0 NANOSLEEP.SYNCS 0x989680 ;  /* 0x009896800000895d */ /* 0x002fea0003900000 */
[----:B------:R-:W1:Y:S02]  /*49e0*/  @!P0 SYNCS.PHASECHK.TRANS64 P0, [R3+URZ+0x8], R0 ;  /* 0x00000800030085a7 */ /* 0x000e64000800007f */
[----:B-1----:R-:W-:Y:S05]  /*49f0*/  @!P0 BRA `(.L_x_32) ;  /* 0xfffffffc00ec8947 */ /* 0x002fea000383ffff */
[----:B------:R-:W-:Y:S05]  /*4a00*/  BRA `(.L_x_74) ;  /* 0xffffffd800847947 */ /* 0x000fea000383ffff */
.L_x_45:
[----:B------:R-:W-:Y:S01]  /*4a10*/  BSSY B1, `(.L_x_75) ;  /* 0x0000006000017945 */ /* 0x000fe20003800000 */
[----:B------:R-:W-:-:S07]  /*4a20*/  IMAD.MOV.U32 R15, RZ, RZ, -0x1 ;  /* 0xffffffffff0f7424 */ /* 0x000fce00078e00ff */
[----:B------:R-:W-:Y:S05]  /*4a30*/  WARPSYNC.COLLECTIVE R15, `(.L_x_76) ;  /* 0x000000000f0c7348 */ /* 0x000fea0003c00000 */
[----:B------:R-:W-:Y:S02]  /*4a40*/  ELECT P6, UR62, PT ;  /* 0x00000000003e782f */ /* 0x000fe400038c0000 */
[----:B------:R-:W-:Y:S01]  /*4a50*/  MOV R14, UR62 ;  /* 0x0000003e000e7c02 */ /* 0x000fe20008000f00 */
[----:B------:R-:W-:Y:S10]  /*4a60*/  ENDCOLLECTIVE ;  /* 0x000000000000791b */ /* 0x000ff40003800000 */
.L_x_76:
[----:B------:R-:W-:Y:S05]  /*4a70*/  BSYNC B1 ;  /* 0x0000000000017941 */ /* 0x000fea0003800000 */
.L_x_75:
[----:B------:R-:W-:Y:S01]  /*4a80*/  PLOP3.LUT P0, PT, P6, PT, PT, 0x80, 0x0 ;  /* 0x000000000000781c */ /* 0x000fe2000370f070 */
[----:B------:R-:W-:-:S12]  /*4a90*/  BRA `(.L_x_77) ;  /* 0xffffffe800b47947 */ /* 0x000fd8000383ffff */
.L_x_48:
[----:B-1----:R1:W2:Y:S02]  /*4aa0*/  SYNCS.PHASECHK.TRANS64.TRYWAIT P0, [R13+URZ+0x60], R6 ;  /* 0x000060060d0075a7 */ /* 0x0022a4000800017f */
[----:B--2---:R-:W-:Y:S05]  /*4ab0*/  @!P0 NANOSLEEP.SYNCS 0x989680 ;  /* 0x009896800000895d */ /* 0x004fea0003900000 */
[----:B------:R-:W2:Y:S02]  /*4ac0*/  @!P0 SYNCS.PHASECHK.TRANS64 P0, [R13+URZ+0x60], R6 ;  /* 0x000060060d0085a7 */ /* 0x000ea4000800007f */
[----:B--2---:R-:W-:Y:S05]  /*4ad0*/  @!P0 BRA `(.L_x_48) ;  /* 0xfffffffc00f08947 */ /* 0x004fea000383ffff */
[----:B------:R-:W-:Y:S05]  /*4ae0*/  BRA `(.L_x_78) ;  /* 0xffffffe800e87947 */ /* 0x000fea000383ffff */
.L_x_57:
[----:B------:R-:W-:Y:S01]  /*4af0*/  BSSY B0, `(.L_x_79) ;  /* 0x0000006000007945 */ /* 0x000fe20003800000 */
[----:B------:R-:W-:-:S07]  /*4b00*/  IMAD.MOV.U32 R15, RZ, RZ, -0x1 ;  /* 0xffffffffff0f7424 */ /* 0x000fce00078e00ff */
[----:B------:R-:W-:Y:S05]  /*4b10*/  WARPSYNC.COLLECTIVE R15, `(.L_x_80) ;  /* 0x000000000f0c7348 */ /* 0x000fea0003c00000 */
[----:B------:R-:W-:Y:S02]  /*4b20*/  ELECT P6, UR62, PT ;  /* 0x00000000003e782f */ /* 0x000fe400038c0000 */
[----:B------:R-:W-:Y:S01]  /*4b30*/  MOV R14, UR62 ;  /* 0x0000003e000e7c02 */ /* 0x000fe20008000f00 */
[----:B------:R-:W-:Y:S10]  /*4b40*/  ENDCOLLECTIVE ;  /* 0x000000000000791b */ /* 0x000ff40003800000 */
.L_x_80:
[----:B------:R-:W-:Y:S05]  /*4b50*/  BSYNC B0 ;  /* 0x0000000000007941 */ /* 0x000fea0003800000 */
.L_x_79:
[----:B------:R-:W-:Y:S01]  /*4b60*/  PLOP3.LUT P0, PT, P6, PT, PT, 0x80, 0x0 ;  /* 0x000000000000781c */ /* 0x000fe2000370f070 */
[----:B------:R-:W-:-:S12]  /*4b70*/  BRA `(.L_x_81) ;  /* 0xfffffff400747947 */ /* 0x000fd8000383ffff */
.L_x_61:
[----:B0-----:R0:W1:Y:S02]  /*4b80*/  SYNCS.PHASECHK.TRANS64.TRYWAIT P0, [R7+URZ], R2 ;  /* 0x00000002070075a7 */ /* 0x001064000800017f */
[----:B-1----:R-:W-:Y:S05]  /*4b90*/  @!P0 NANOSLEEP.SYNCS 0x989680 ;  /* 0x009896800000895d */ /* 0x002fea0003900000 */
[----:B------:R-:W1:Y:S02]  /*4ba0*/  @!P0 SYNCS.PHASECHK.TRANS64 P0, [R7+URZ], R2 ;  /* 0x00000002070085a7 */ /* 0x000e64000800007f */
[----:B-1----:R-:W-:Y:S05]  /*4bb0*/  @!P0 BRA `(.L_x_61) ;  /* 0xfffffffc00f08947 */ /* 0x002fea000383ffff */
[----:B------:R-:W-:Y:S05]  /*4bc0*/  BRA `(.L_x_82) ;  /* 0xfffffff400b47947 */ /* 0x000fea000383ffff */
.L_x_62:
[----:B0-----:R0:W1:Y:S02]  /*4bd0*/  SYNCS.PHASECHK.TRANS64.TRYWAIT P0, [R9+URZ], R4 ;  /* 0x00000004090075a7 */ /* 0x001064000800017f */
[----:B-1----:R-:W-:Y:S05]  /*4be0*/  @!P0 NANOSLEEP.SYNCS 0x989680 ;  /* 0x009896800000895d */ /* 0x002fea0003900000 */
[----:B------:R-:W1:Y:S02]  /*4bf0*/  @!P0 SYNCS.PHASECHK.TRANS64 P0, [R9+URZ], R4 ;  /* 0x00000004090085a7 */ /* 0x000e64000800007f */
[----:B-1----:R-:W-:Y:S05]  /*4c00*/  @!P0 BRA `(.L_x_62) ;  /* 0xfffffffc00f08947 */ /* 0x002fea000383ffff */
[----:B------:R-:W-:Y:S05]  /*4c10*/  BRA `(.L_x_83) ;  /* 0xfffffff400c47947 */ /* 0x000fea000383ffff */
.L_x_63:
[----:B0-----:R0:W1:Y:S02]  /*4c20*/  SYNCS.PHASECHK.TRANS64.TRYWAIT P0, [R6+URZ], R5 ;  /* 0x00000005060075a7 */ /* 0x001064000800017f */
[----:B-1----:R-:W-:Y:S05]  /*4c30*/  @!P0 NANOSLEEP.SYNCS 0x989680 ;  /* 0x009896800000895d */ /* 0x002fea0003900000 */
[----:B------:R-:W1:Y:S02]  /*4c40*/  @!P0 SYNCS.PHASECHK.TRANS64 P0, [R6+URZ], R5 ;  /* 0x00000005060085a7 */ /* 0x000e64000800007f */
[----:B-1----:R-:W-:Y:S05]  /*4c50*/  @!P0 BRA `(.L_x_63) ;  /* 0xfffffffc00f08947 */ /* 0x002fea000383ffff */
[----:B------:R-:W-:Y:S05]  /*4c60*/  BRA `(.L_x_84) ;  /* 0xfffffff400d47947 */ /* 0x000fea000383ffff */
.L_x_64:
[----:B0-----:R0:W1:Y:S02]  /*4c70*/  SYNCS.PHASECHK.TRANS64.TRYWAIT P0, [R9+URZ], R4 ;  /* 0x00000004090075a7 */ /* 0x001064000800017f */
[----:B-1----:R-:W-:Y:S05]  /*4c80*/  @!P0 NANOSLEEP.SYNCS 0x989680 ;  /* 0x009896800000895d */ /* 0x002fea0003900000 */
[----:B------:R-:W1:Y:S02]  /*4c90*/  @!P0 SYNCS.PHASECHK.TRANS64 P0, [R9+URZ], R4 ;  /* 0x00000004090085a7 */ /* 0x000e64000800007f */
[----:B-1----:R-:W-:Y:S05]  /*4ca0*/  @!P0 BRA `(.L_x_64) ;  /* 0xfffffffc00f08947 */ /* 0x002fea000383ffff */
[----:B------:R-:W-:Y:S05]  /*4cb0*/  BRA `(.L_x_85) ;  /* 0xfffffff400e47947 */ /* 0x000fea000383ffff */
.L_x_65:
[----:B0-----:R0:W1:Y:S02]  /*4cc0*/  SYNCS.PHASECHK.TRANS64.TRYWAIT P0, [R6+URZ], R5 ;  /* 0x00000005060075a7 */ /* 0x001064000800017f */
[----:B-1----:R-:W-:Y:S05]  /*4cd0*/  @!P0 NANOSLEEP.SYNCS 0x989680 ;  /* 0x009896800000895d */ /* 0x002fea0003900000 */
[----:B------:R-:W1:Y:S02]  /*4ce0*/  @!P0 SYNCS.PHASECHK.TRANS64 P0, [R6+URZ], R5 ;  /* 0x00000005060085a7 */ /* 0x000e64000800007f */
[----:B-1----:R-:W-:Y:S05]  /*4cf0*/  @!P0 BRA `(.L_x_65) ;  /* 0xfffffffc00f08947 */ /* 0x002fea000383ffff */
[----:B------:R-:W-:Y:S05]  /*4d00*/  BRA `(.L_x_86) ;  /* 0xfffffff400f47947 */ /* 0x000fea000383ffff */
.L_x_66:
[----:B0-----:R0:W1:Y:S02]  /*4d10*/  SYNCS.PHASECHK.TRANS64.TRYWAIT P0, [R9+URZ], R4 ;  /* 0x00000004090075a7 */ /* 0x001064000800017f */
[----:B-1----:R-:W-:Y:S05]  /*4d20*/  @!P0 NANOSLEEP.SYNCS 0x989680 ;  /* 0x009896800000895d */ /* 0x002fea0003900000 */
[----:B------:R-:W1:Y:S02]  /*4d30*/  @!P0 SYNCS.PHASECHK.TRANS64 P0, [R9+URZ], R4 ;  /* 0x00000004090085a7 */ /* 0x000e64000800007f */
[----:B-1----:R-:W-:Y:S05]  /*4d40*/  @!P0 BRA `(.L_x_66) ;  /* 0xfffffffc00f08947 */ /* 0x002fea000383ffff */
[----:B------:R-:W-:Y:S05]  /*4d50*/  BRA `(.L_x_87) ;  /* 0xfffffff800047947 */ /* 0x000fea000383ffff */
.L_x_67:
[----:B0-----:R0:W1:Y:S02]  /*4d60*/  SYNCS.PHASECHK.TRANS64.TRYWAIT P0, [R6+URZ], R5 ;  /* 0x00000005060075a7 */ /* 0x001064000800017f */
[----:B-1----:R-:W-:Y:S05]  /*4d70*/  @!P0 NANOSLEEP.SYNCS 0x989680 ;  /* 0x009896800000895d */ /* 0x002fea0003900000 */
[----:B------:R-:W1:Y:S02]  /*4d80*/  @!P0 SYNCS.PHASECHK.TRANS64 P0, [R6+URZ], R5 ;  /* 0x00000005060085a7 */ /* 0x000e64000800007f */
[----:B-1----:R-:W-:Y:S05]  /*4d90*/  @!P0 BRA `(.L_x_67) ;  /* 0xfffffffc00f08947 */ /* 0x002fea000383ffff */
[----:B------:R-:W-:Y:S05]  /*4da0*/  BRA `(.L_x_88) ;  /* 0xfffffff800147947 */ /* 0x000fea000383ffff */
.L_x_68:
[----:B0-----:R0:W1:Y:S02]  /*4db0*/  SYNCS.PHASECHK.TRANS64.TRYWAIT P0, [R9+URZ], R4 ;  /* 0x00000004090075a7 */ /* 0x001064000800017f */
[----:B-1----:R-:W-:Y:S05]  /*4dc0*/  @!P0 NANOSLEEP.SYNCS 0x989680 ;  /* 0x009896800000895d */ /* 0x002fea0003900000 */
[----:B------:R-:W1:Y:S02]  /*4dd0*/  @!P0 SYNCS.PHASECHK.TRANS64 P0, [R9+URZ], R4 ;  /* 0x00000004090085a7 */ /* 0x000e64000800007f */
[----:B-1----:R-:W-:Y:S05]  /*4de0*/  @!P0 BRA `(.L_x_68) ;  /* 0xfffffffc00f08947 */ /* 0x002fea000383ffff */
[----:B------:R-:W-:Y:S05]  /*4df0*/  BRA `(.L_x_89) ;  /* 0xfffffff800247947 */ /* 0x000fea000383ffff */
.L_x_69:
[----:B0-----:R0:W1:Y:S02]  /*4e00*/  SYNCS.PHASECHK.TRANS64.TRYWAIT P0, [R6+URZ], R5 ;  /* 0x00000005060075a7 */ /* 0x001064000800017f */
[----:B-1----:R-:W-:Y:S05]  /*4e10*/  @!P0 NANOSLEEP.SYNCS 0x989680 ;  /* 0x009896800000895d */ /* 0x002fea0003900000 */
[----:B------:R-:W1:Y:S02]  /*4e20*/  @!P0 SYNCS.PHASECHK.TRANS64 P0, [R6+URZ], R5 ;  /* 0x00000005060085a7 */ /* 0x000e64000800007f */
[----:B-1----:R-:W-:Y:S05]  /*4e30*/  @!P0 BRA `(.L_x_69) ;  /* 0xfffffffc00f08947 */ /* 0x002fea000383ffff */
[----:B------:R-:W-:Y:S05]  /*4e40*/  BRA `(.L_x_90) ;  /* 0xfffffff800347947 */ /* 0x000fea000383ffff */
.L_x_70:
[----:B0-----:R0:W1:Y:S02]  /*4e50*/  SYNCS.PHASECHK.TRANS64.TRYWAIT P0, [R9+URZ], R4 ;  /* 0x00000004090075a7 */ /* 0x001064000800017f */
[----:B-1----:R-:W-:Y:S05]  /*4e60*/  @!P0 NANOSLEEP.SYNCS 0x989680 ;  /* 0x009896800000895d */ /* 0x002fea0003900000 */
[----:B------:R-:W1:Y:S02]  /*4e70*/  @!P0 SYNCS.PHASECHK.TRANS64 P0, [R9+URZ], R4 ;  /* 0x00000004090085a7 */ /* 0x000e64000800007f */
[----:B-1----:R-:W-:Y:S05]  /*4e80*/  @!P0 BRA `(.L_x_70) ;  /* 0xfffffffc00f08947 */ /* 0x002fea000383ffff */
[----:B------:R-:W-:Y:S05]  /*4e90*/  BRA `(.L_x_91) ;  /* 0xfffffff800447947 */ /* 0x000fea000383ffff */
.L_x_71:
[----:B-1----:R1:W2:Y:S02]  /*4ea0*/  SYNCS.PHASECHK.TRANS64.TRYWAIT P0, [R6+URZ], R5 ;  /* 0x00000005060075a7 */ /* 0x0022a4000800017f */
[----:B--2---:R-:W-:Y:S05]  /*4eb0*/  @!P0 NANOSLEEP.SYNCS 0x989680 ;  /* 0x009896800000895d */ /* 0x004fea0003900000 */
[----:B------:R-:W2:Y:S02]  /*4ec0*/  @!P0 SYNCS.PHASECHK.TRANS64 P0, [R6+URZ], R5 ;  /* 0x00000005060085a7 */ /* 0x000ea4000800007f */
[----:B--2---:R-:W-:Y:S05]  /*4ed0*/  @!P0 BRA `(.L_x_71) ;  /* 0xfffffffc00f08947 */ /* 0x004fea000383ffff */
[----:B------:R-:W-:Y:S05]  /*4ee0*/  BRA `(.L_x_92) ;  /* 0xfffffff8004c7947 */ /* 0x000fea000383ffff */
.L_x_93:
[----:B------:R-:W-:-:S00]  /*4ef0*/  BRA `(.L_x_93) ;  /* 0xfffffffc00fc7947 */ /* 0x000fc0000383ffff */
[----:B------:R-:W-:-:S00]  /*4f00*/  NOP ;  /* 0x0000000000007918 */ /* 0x000fc00000000000 */
[----:B------:R-:W-:-:S00]  /*4f10*/  NOP ;  /* 0x0000000000007918 */ /* 0x000fc00000000000 */
[----:B------:R-:W-:-:S00]  /*4f20*/  NOP ;  /* 0x0000000000007918 */ /* 0x000fc00000000000 */
[----:B------:R-:W-:-:S00]  /*4f30*/  NOP ;  /* 0x0000000000007918 */ /* 0x000fc00000000000 */
[----:B------:R-:W-:-:S00]  /*4f40*/  NOP ;  /* 0x0000000000007918 */ /* 0x000fc00000000000 */
[----:B------:R-:W-:-:S00]  /*4f50*/  NOP ;  /* 0x0000000000007918 */ /* 0x000fc00000000000 */
[----:B------:R-:W-:-:S00]  /*4f60*/  NOP ;  /* 0x0000000000007918 */ /* 0x000fc00000000000 */
[----:B------:R-:W-:-:S00]  /*4f70*/  NOP ;  /* 0x0000000000007918 */ /* 0x000fc00000000000 */
.L_x_94:


//--------------------- .nv.global.init           --------------------------
	.section	.nv.global.init,"aw",@progbits
.nv.global.init:
	.type		$str$22,@object
	.size		$str$22,($str$23 - $str$22)
$str$22:
        /*0000*/ 	.byte	0x6b, 0x5f, 0x74, 0x69, 0x6c, 0x65, 0x5f, 0x63, 0x6f, 0x75, 0x6e, 0x74, 0x20, 0x3e, 0x3d, 0x20
        /*0010*/ 	.byte	0x31, 0x00
	.type		$str$23,@object
	.size		$str$23,(__unnamed_1 - $str$23)
$str$23:
        /*0012*/ 	.byte	0x2f, 0x74, 0x6d, 0x70, 0x2f, 0x63, 0x75, 0x74, 0x6c, 0x61, 0x73, 0x73, 0x5f, 0x73, 0x77, 0x65
        /*0022*/ 	.byte	0x65, 0x70, 0x5f, 0x73, 0x72, 0x63, 0x2f, 0x69, 0x6e, 0x63, 0x6c, 0x75, 0x64, 0x65, 0x2f, 0x63
        /*0032*/ 	.byte	0x75, 0x74, 0x6c, 0x61, 0x73, 0x73, 0x2f, 0x67, 0x65, 0x6d, 0x6d, 0x2f, 0x63, 0x6f, 0x6c, 0x6c
        /*0042*/ 	.byte	0x65, 0x63, 0x74, 0x69, 0x76, 0x65, 0x2f, 0x73, 0x6d, 0x39, 0x30, 0x5f, 0x6d, 0x6d, 0x61, 0x5f
        /*0052*/ 	.byte	0x74, 0x6d, 0x61, 0x5f, 0x67, 0x6d, 0x6d, 0x61, 0x5f, 0x73, 0x73, 0x5f, 0x77, 0x61, 0x72, 0x70
        /*0062*/ 	.byte	0x73, 0x70, 0x65, 0x63, 0x69, 0x61, 0x6c, 0x69, 0x7a, 0x65, 0x64, 0x2e, 0x68, 0x70, 0x70, 0x00
	.type		__unnamed_1,@object
	.size		__unnamed_1,(.L_0 - __unnamed_1)
__unnamed_1:
        /*0072*/ 	.byte	0x76, 0x6f, 0x69, 0x64, 0x20, 0x63, 0x75, 0x74, 0x6c, 0x61, 0x73, 0x73, 0x3a, 0x3a, 0x67, 0x65
        /* <DEDUP_REMOVED lines=179> */
        /*0bb2*/ 	.byte	0x65, 0x3a, 0x3a, 0x69, 0x64, 0x65, 0x6e, 0x74, 0x69, 0x74, 0x79, 0x5d, 0x00
.L_0:


//--------------------- .nv.shared._ZN7cutlass13device_kernelINS_4gemm6kernel13GemmUniversalIN4cute5tupleIJiiiiEEENS1_10collective13CollectiveMmaINS1_34MainloopSm90TmaGmmaWarpSpecializedILi12ENS5_IJNS4_1CILi1EEESB_SB_EEENS1_32KernelTmaWarpSpecializedPingpongEEENS5_IJNSA_ILi64EEENSA_ILi8EEENSA_ILi128EEEEEENS_10bfloat16_tENS5_IJlSB_lEEESJ_SK_NS4_8TiledMMAINS4_8MMA_AtomIJNS4_4SM904GMMA26MMA_64x8x16_F32BF16BF16_SSILNSO_5MajorE0ELSQ_0ELNSO_7ScaleInE1ELSR_1EEEEEENS4_6LayoutISC_NS5_IJNSA_ILi0EEESV_SV_EEEEENS5_IJNS4_10UnderscoreESY_SY_EEEEENS4_13SM90_TMA_LOADENS4_14ComposedLayoutINS4_7SwizzleILi3ELi4ELi3EEENS4_18smem_ptr_flag_bitsILi16EEENSU_INS5_IJSG_SF_EEENS5_IJSF_SB_EEEEEEEvNS4_8identityES11_S1A_vS1B_EENS_8epilogue10collective6detail29Sm90TmaWarpSpecializedAdapterINS1E_15DefaultEpilogueISJ_SK_SK_NS1D_6thread17LinearCombinationISJ_Li1EffLNS1I_9ScaleType4KindE0ELNS_15FloatRoundStyleE2ESJ_EENS1_15EpilogueDefaultEEEEEvvEEEEvNT_6ParamsE --------------------------
	.section	.nv.shared._ZN7cutlass13device_kernelINS_4gemm6kernel13GemmUniversalIN4cute5tupleIJiiiiEEENS1_10collective13CollectiveMmaINS1_34MainloopSm90TmaGmmaWarpSpecializedILi12ENS5_IJNS4_1CILi1EEESB_SB_EEENS1_32KernelTmaWarpSpecializedPingpongEEENS5_IJNSA_ILi64EEENSA_ILi8EEENSA_ILi128EEEEEENS_10bfloat16_tENS5_IJlSB_lEEESJ_SK_NS4_8TiledMMAINS4_8MMA_AtomIJNS4_4SM904GMMA26MMA_64x8x16_F32BF16BF16_SSILNSO_5MajorE0ELSQ_0ELNSO_7ScaleInE1ELSR_1EEEEEENS4_6LayoutISC_NS5_IJNSA_ILi0EEESV_SV_EEEEENS5_IJNS4_10UnderscoreESY_SY_EEEEENS4_13SM90_TMA_LOADENS4_14ComposedLayoutINS4_7SwizzleILi3ELi4ELi3EEENS4_18smem_ptr_flag_bitsILi16EEENSU_INS5_IJSG_SF_EEENS5_IJSF_SB_EEEEEEEvNS4_8identityES11_S1A_vS1B_EENS_8epilogue10collective6detail29Sm90TmaWarpSpecializedAdapterINS1E_15DefaultEpilogueISJ_SK_SK_NS1D_6thread17LinearCombinationISJ_Li1EffLNS1I_9ScaleType4KindE0ELNS_15FloatRoundStyleE2ESJ_EENS1_15EpilogueDefaultEEEEEvvEEEEvNT_6ParamsE,"aw",@nobits
	.sectionflags	@""
	.align	16
	.zero		1024


//--------------------- .nv.shared.reserved.0     --------------------------
	.section	.nv.shared.reserved.0,"aw",@nobits
	.weak		__nv_reservedSMEM_offset_0_alias
	.size		__nv_reservedSMEM_offset_0_alias, 0, 0
	.other		__nv_reservedSMEM_offset_0_alias,@"STO_CUDA_RESERVED_SHARED STV_DEFAULT"
__nv_reservedSMEM_offset_0_alias:
	.zero		0


//--------------------- .nv.global                --------------------------
	.section	.nv.global,"aw",@nobits
.nv.global:
	.type		_ZN39_INTERNAL_b88c3c1e_4_k_cu_be7fe4f3_40464cute1_E,@object
	.size		_ZN39_INTERNAL_b88c3c1e_4_k_cu_be7fe4f3_40464cute1_E,(_ZN39_INTERNAL_b88c3c1e_4_k_cu_be7fe4f3_40464cuda3std3__45__cpo6cbeginE - _ZN39_INTERNAL_b88c3c1e_4_k_cu_be7fe4f3_40464cute1_E)
_ZN39_INTERNAL_b88c3c1e_4_k_cu_be7fe4f3_40464cute1_E:
	.zero		1
	.type		_ZN39_INTERNAL_b88c3c1e_4_k_cu_be7fe4f3_40464cuda3std3__45__cpo6cbeginE,@object
	.size		_ZN39_INTERNAL_b88c3c1e_4_k_cu_be7fe4f3_40464cuda3std3__45__cpo6cbeginE,(_ZN39_INTERNAL_b88c3c1e_4_k_cu_be7fe4f3_40464cuda3std3__48in_placeE - _ZN39_INTERNAL_b88c3c1e_4_k_cu_be7fe4f3_40464cuda3std3__45__cpo6cbeginE)
_ZN39_INTERNAL_b88c3c1e_4_k_cu_be7fe4f3_40464cuda3std3__45__cpo6cbeginE:
	.zero		1
	.type		_ZN39_INTERNAL_b88c3c1e_4_k_cu_be7fe4f3_40464cuda3std3__48in_placeE,@object
	.size		_ZN39_INTERNAL_b88c3c1e_4_k_cu_be7fe4f3_40464cuda3std3__48in_placeE,(_ZN39_INTERNAL_b88c3c1e_4_k_cu_be7fe4f3_40464cuda3std6ranges3__45__cpo9iter_moveE - _ZN39_INTERNAL_b88c3c1e_4_k_cu_be7fe4f3_40464cuda3std3__48in_placeE)
_ZN39_INTERNAL_b88c3c1e_4_k_cu_be7fe4f3_40464cuda3std3__48in_placeE:
	.zero		1
	.type		_ZN39_INTERNAL_b88c3c1e_4_k_cu_be7fe4f3_40464cuda3std6ranges3__45__cpo9iter_moveE,@object
	.size		_ZN39_INTERNAL_b88c3c1e_4_k_cu_be7fe4f3_40464cuda3std6ranges3__45__cpo9iter_moveE,(_ZN39_INTERNAL_b88c3c1e_4_k_cu_be7fe4f3_40464cuda3std3__45__cpo5beginE - _ZN39_INTERNAL_b88c3c1e_4_k_cu_be7fe4f3_40464cuda3std6ranges3__45__cpo9iter_moveE)
_ZN39_INTERNAL_b88c3c1e_4_k_cu_be7fe4f3_40464cuda3std6ranges3__45__cpo9iter_moveE:
	.zero		1
	.type		_ZN39_INTERNAL_b88c3c1e_4_k_cu_be7fe4f3_40464cuda3std3__45__cpo5beginE,@object
	.size		_ZN39_INTERNAL_b88c3c1e_4_k_cu_be7fe4f3_40464cuda3std3__45__cpo5beginE,(_ZN39_INTERNAL_b88c3c1e_4_k_cu_be7fe4f3_40464cuda3std3__441_GLOBAL__N__b88c3c1e_4_k_cu_be7fe4f3_40466ignoreE - _ZN39_INTERNAL_b88c3c1e_4_k_cu_be7fe4f3_40464cuda3std3__45__cpo5beginE)
_ZN39_INTERNAL_b88c3c1e_4_k_cu_be7fe4f3_40464cuda3std3__45__cpo5beginE:
	.zero		1
	.type		_ZN39_INTERNAL_b88c3c1e_4_k_cu_be7fe4f3_40464cuda3std3__441_GLOBAL__N__b88c3c1e_4_k_cu_be7fe4f3_40466ignoreE,@object
	.size		_ZN39_INTERNAL_b88c3c1e_4_k_cu_be7fe4f3_40464cuda3std3__441_GLOBAL__N__b88c3c1e_4_k_cu_be7fe4f3_40466ignoreE,(_ZN39_INTERNAL_b88c3c1e_4_k_cu_be7fe4f3_40464cute7productE - _ZN39_INTERNAL_b88c3c1e_4_k_cu_be7fe4f3_40464cuda3std3__441_GLOBAL__N__b88c3c1e_4_k_cu_be7fe4f3_40466ignoreE)
_ZN39_INTERNAL_b88c3c1e_4_k_cu_be7fe4f3_40464cuda3std3__441_GLOBAL__N__b88c3c1e_4_k_cu_be7fe4f3_40466ignoreE:
	.zero		1
	.type		_ZN39_INTERNAL_b88c3c1e_4_k_cu_be7fe4f3_40464cute7productE,@object
	.size		_ZN39_INTERNAL_b88c3c1e_4_k_cu_be7fe4f3_40464cute7productE,(_ZN39_INTERNAL_b88c3c1e_4_k_cu_be7fe4f3_40464cuda3std3__45__cpo3endE - _ZN39_INTERNAL_b88c3c1e_4_k_cu_be7fe4f3_40464cute7productE)
_ZN39_INTERNAL_b88c3c1e_4_k_cu_be7fe4f3_40464cute7productE:
	.zero		1
	.type		_ZN39_INTERNAL_b88c3c1e_4_k_cu_be7fe4f3_40464cuda3std3__45__cpo3endE,@object
	.size		_ZN39_INTERNAL_b88c3c1e_4_k_cu_be7fe4f3_40464cuda3std3__45__cpo3endE,(_ZN39_INTERNAL_b88c3c1e_4_k_cu_be7fe4f3_40464cuda3std3__419piecewise_constructE - _ZN39_INTERNAL_b88c3c1e_4_k_cu_be7fe4f3_40464cuda3std3__45__cpo3endE)
_ZN39_INTERNAL_b88c3c1e_4_k_cu_be7fe4f3_40464cuda3std3__45__cpo3endE:
	.zero		1
	.type		_ZN39_INTERNAL_b88c3c1e_4_k_cu_be7fe4f3_40464cuda3std3__419piecewise_constructE,@object
	.size		_ZN39_INTERNAL_b88c3c1e_4_k_cu_be7fe4f3_40464cuda3std3__419piecewise_constructE,(_ZN39_INTERNAL_b88c3c1e_4_k_cu_be7fe4f3_40464cuda3std3__45__cpo4cendE - _ZN39_INTERNAL_b88c3c1e_4_k_cu_be7fe4f3_40464cuda3std3__419piecewise_constructE)
_ZN39_INTERNAL_b88c3c1e_4_k_cu_be7fe4f3_40464cuda3std3__419piecewise_constructE:
	.zero		1
	.type		_ZN39_INTERNAL_b88c3c1e_4_k_cu_be7fe4f3_40464cuda3std3__45__cpo4cendE,@object
	.size		_ZN39_INTERNAL_b88c3c1e_4_k_cu_be7fe4f3_40464cuda3std3__45__cpo4cendE,(_ZN39_INTERNAL_b88c3c1e_4_k_cu_be7fe4f3_40464cuda3std6ranges3__45__cpo4swapE - _ZN39_INTERNAL_b88c3c1e_4_k_cu_be7fe4f3_40464cuda3std3__45__cpo4cendE)
_ZN39_INTERNAL_b88c3c1e_4_k_cu_be7fe4f3_40464cuda3std3__45__cpo4cendE:
	.zero		1
	.type		_ZN39_INTERNAL_b88c3c1e_4_k_cu_be7fe4f3_40464cuda3std6ranges3__45__cpo4swapE,@object
	.size		_ZN39_INTERNAL_b88c3c1e_4_k_cu_be7fe4f3_40464cuda3std6ranges3__45__cpo4swapE,(.L_8 - _ZN39_INTERNAL_b88c3c1e_4_k_cu_be7fe4f3_40464cuda3std6ranges3__45__cpo4swapE)
_ZN39_INTERNAL_b88c3c1e_4_k_cu_be7fe4f3_40464cuda3std6ranges3__45__cpo4swapE:
	.zero		1
.L_8:


//--------------------- .nv.constant0._ZN7cutlass13device_kernelINS_4gemm6kernel13GemmUniversalIN4cute5tupleIJiiiiEEENS1_10collective13CollectiveMmaINS1_34MainloopSm90TmaGmmaWarpSpecializedILi12ENS5_IJNS4_1CILi1EEESB_SB_EEENS1_32KernelTmaWarpSpecializedPingpongEEENS5_IJNSA_ILi64EEENSA_ILi8EEENSA_ILi128EEEEEENS_10bfloat16_tENS5_IJlSB_lEEESJ_SK_NS4_8TiledMMAINS4_8MMA_AtomIJNS4_4SM904GMMA26MMA_64x8x16_F32BF16BF16_SSILNSO_5MajorE0ELSQ_0ELNSO_7ScaleInE1ELSR_1EEEEEENS4_6LayoutISC_NS5_IJNSA_ILi0EEESV_SV_EEEEENS5_IJNS4_10UnderscoreESY_SY_EEEEENS4_13SM90_TMA_LOADENS4_14ComposedLayoutINS4_7SwizzleILi3ELi4ELi3EEENS4_18smem_ptr_flag_bitsILi16EEENSU_INS5_IJSG_SF_EEENS5_IJSF_SB_EEEEEEEvNS4_8identityES11_S1A_vS1B_EENS_8epilogue10collective6detail29Sm90TmaWarpSpecializedAdapterINS1E_15DefaultEpilogueISJ_SK_SK_NS1D_6thread17LinearCombinationISJ_Li1EffLNS1I_9ScaleType4KindE0ELNS_15FloatRoundStyleE2ESJ_EENS1_15EpilogueDefaultEEEEEvvEEEEvNT_6ParamsE --------------------------
	.section	.nv.constant0._ZN7cutlass13device_kernelINS_4gemm6kernel13GemmUniversalIN4cute5tupleIJiiiiEEENS1_10collective13CollectiveMmaINS1_34MainloopSm90TmaGmmaWarpSpecializedILi12ENS5_IJNS4_1CILi1EEESB_SB_EEENS1_32KernelTmaWarpSpecializedPingpongEEENS5_IJNSA_ILi64EEENSA_ILi8EEENSA_ILi128EEEEEENS_10bfloat16_tENS5_IJlSB_lEEESJ_SK_NS4_8TiledMMAINS4_8MMA_AtomIJNS4_4SM904GMMA26MMA_64x8x16_F32BF16BF16_SSILNSO_5MajorE0ELSQ_0ELNSO_7ScaleInE1ELSR_1EEEEEENS4_6LayoutISC_NS5_IJNSA_ILi0EEESV_SV_EEEEENS5_IJNS4_10UnderscoreESY_SY_EEEEENS4_13SM90_TMA_LOADENS4_14ComposedLayoutINS4_7SwizzleILi3ELi4ELi3EEENS4_18smem_ptr_flag_bitsILi16EEENSU_INS5_IJSG_SF_EEENS5_IJSF_SB_EEEEEEEvNS4_8identityES11_S1A_vS1B_EENS_8epilogue10collective6detail29Sm90TmaWarpSpecializedAdapterINS1E_15DefaultEpilogueISJ_SK_SK_NS1D_6thread17LinearCombinationISJ_Li1EffLNS1I_9ScaleType4KindE0ELNS_15FloatRoundStyleE2ESJ_EENS1_15EpilogueDefaultEEEEEvvEEEEvNT_6ParamsE,"a",@progbits
	.sectionflags	@""
	.align	4
.nv.constant0._ZN7cutlass13device_kernelINS_4gemm6kernel13GemmUniversalIN4cute5tupleIJiiiiEEENS1_10collective13CollectiveMmaINS1_34MainloopSm90TmaGmmaWarpSpecializedILi12ENS5_IJNS4_1CILi1EEESB_SB_EEENS1_32KernelTmaWarpSpecializedPingpongEEENS5_IJNSA_ILi64EEENSA_ILi8EEENSA_ILi128EEEEEENS_10bfloat16_tENS5_IJlSB_lEEESJ_SK_NS4_8TiledMMAINS4_8MMA_AtomIJNS4_4SM904GMMA26MMA_64x8x16_F32BF16BF16_SSILNSO_5MajorE0ELSQ_0ELNSO_7ScaleInE1ELSR_1EEEEEENS4_6LayoutISC_NS5_IJNSA_ILi0EEESV_SV_EEEEENS5_IJNS4_10UnderscoreESY_SY_EEEEENS4_13SM90_TMA_LOADENS4_14ComposedLayoutINS4_7SwizzleILi3ELi4ELi3EEENS4_18smem_ptr_flag_bitsILi16EEENSU_INS5_IJSG_SF_EEENS5_IJSF_SB_EEEEEEEvNS4_8identityES11_S1A_vS1B_EENS_8epilogue10collective6detail29Sm90TmaWarpSpecializedAdapterINS1E_15DefaultEpilogueISJ_SK_SK_NS1D_6thread17LinearCombinationISJ_Li1EffLNS1I_9ScaleType4KindE0ELNS_15FloatRoundStyleE2ESJ_EENS1_15EpilogueDefaultEEEEEvvEEEEvNT_6ParamsE:
	.zero		1664


//--------------------- SYMBOLS --------------------------

	.type		.nv.reservedSmem.offset0,@object
	.size		.nv.reservedSmem.offset0,0x4
	.type		__assertfail,@function
